	.target	sm_80

	.elftype	@"ET_EXEC"


//--------------------- .note.nv.tkinfo           --------------------------
	.section	.note.nv.tkinfo,"",@"SHT_NOTE"
	.sectionflags	@"SHF_NOTE_NV_TKINFO"
	.tkinfo
        /*0018*/ 	.word	0x00000002
        /*0030*/ 	.string	""
        /*0030*/ 	.string	"ptxas"
        /*0030*/ 	.string	"Cuda compilation tools, release 13.0, V13.0.88"
        /*0030*/ 	.string	"Build cuda_13.0.r13.0/compiler.36424714_0"
        /*0030*/ 	.string	"-v  -suppress-debug-info  -lineinfo  -arch sm_80 "



//--------------------- .note.nv.cuinfo           --------------------------
	.section	.note.nv.cuinfo,"",@"SHT_NOTE"
	.sectionflags	@"SHF_NOTE_NV_CUINFO"
        /*0018*/ 	.short	0x0002
        /*001a*/ 	.short	0x0050
        /*001c*/ 	.short	0x0082
	.zero		2


//--------------------- .nv.info                  --------------------------
	.section	.nv.info,"",@"SHT_CUDA_INFO"
	.align	4


	//----- nvinfo : EIATTR_REGCOUNT
	.align		4
        /*0000*/ 	.byte	0x04, 0x2f
        /*0002*/ 	.short	(.L_1 - .L_0)
	.align		4
.L_0:
        /*0004*/ 	.word	index@(matmul_kernel)
        /*0008*/ 	.word	0x000000ff


	//----- nvinfo : EIATTR_FRAME_SIZE
	.align		4
.L_1:
        /*000c*/ 	.byte	0x04, 0x11
        /*000e*/ 	.short	(.L_3 - .L_2)
	.align		4
.L_2:
        /*0010*/ 	.word	index@(matmul_kernel)
        /*0014*/ 	.word	0x00000210


	//----- nvinfo : EIATTR_MIN_STACK_SIZE
	.align		4
.L_3:
        /*0018*/ 	.byte	0x04, 0x12
        /*001a*/ 	.short	(.L_5 - .L_4)
	.align		4
.L_4:
        /*001c*/ 	.word	index@(matmul_kernel)
        /*0020*/ 	.word	0x00000210
.L_5:


//--------------------- .nv.info.matmul_kernel    --------------------------
	.section	.nv.info.matmul_kernel,"",@"SHT_CUDA_INFO"
	.sectionflags	@""
	.align	4


	//----- nvinfo : EIATTR_CUDA_API_VERSION
	.align		4
        /*0000*/ 	.byte	0x04, 0x37
        /*0002*/ 	.short	(.L_7 - .L_6)
.L_6:
        /*0004*/ 	.word	0x00000082


	//----- nvinfo : EIATTR_SW2861232_WAR
	.align		4
.L_7:
        /*0008*/ 	.byte	0x01, 0x35
	.zero		2


	//----- nvinfo : EIATTR_PARAM_CBANK
	.align		4
        /*000c*/ 	.byte	0x04, 0x0a
        /*000e*/ 	.short	(.L_9 - .L_8)
	.align		4
.L_8:
        /*0010*/ 	.word	index@(.nv.constant0.matmul_kernel)
        /*0014*/ 	.short	0x0160
        /*0016*/ 	.short	0x0050


	//----- nvinfo : EIATTR_CBANK_PARAM_SIZE
	.align		4
.L_9:
        /*0018*/ 	.byte	0x03, 0x19
        /*001a*/ 	.short	0x0050


	//----- nvinfo : EIATTR_KPARAM_INFO
	.align		4
        /*001c*/ 	.byte	0x04, 0x17
        /*001e*/ 	.short	(.L_11 - .L_10)
.L_10:
        /*0020*/ 	.word	0x00000000
        /*0024*/ 	.short	0x000d
        /*0026*/ 	.short	0x0048
        /*0028*/ 	.byte	0x00, 0xf4, 0x21, 0x00


	//----- nvinfo : EIATTR_KPARAM_INFO
	.align		4
.L_11:
        /*002c*/ 	.byte	0x04, 0x17
        /*002e*/ 	.short	(.L_13 - .L_12)
.L_12:
        /*0030*/ 	.word	0x00000000
        /*0034*/ 	.short	0x000c
        /*0036*/ 	.short	0x0040
        /*0038*/ 	.byte	0x00, 0xf4, 0x21, 0x00


	//----- nvinfo : EIATTR_KPARAM_INFO
	.align		4
.L_13:
        /*003c*/ 	.byte	0x04, 0x17
        /*003e*/ 	.short	(.L_15 - .L_14)
.L_14:
        /*0040*/ 	.word	0x00000000
        /*0044*/ 	.short	0x000b
        /*0046*/ 	.short	0x0038
        /*0048*/ 	.byte	0x00, 0xf0, 0x11, 0x00


	//----- nvinfo : EIATTR_KPARAM_INFO
	.align		4
.L_15:
        /*004c*/ 	.byte	0x04, 0x17
        /*004e*/ 	.short	(.L_17 - .L_16)
.L_16:
        /*0050*/ 	.word	0x00000000
        /*0054*/ 	.short	0x000a
        /*0056*/ 	.short	0x0034
        /*0058*/ 	.byte	0x00, 0xf0, 0x11, 0x00


	//----- nvinfo : EIATTR_KPARAM_INFO
	.align		4
.L_17:
        /*005c*/ 	.byte	0x04, 0x17
        /*005e*/ 	.short	(.L_19 - .L_18)
.L_18:
        /*0060*/ 	.word	0x00000000
        /*0064*/ 	.short	0x0009
        /*0066*/ 	.short	0x0030
        /*0068*/ 	.byte	0x00, 0xf0, 0x11, 0x00


	//----- nvinfo : EIATTR_KPARAM_INFO
	.align		4
.L_19:
        /*006c*/ 	.byte	0x04, 0x17
        /*006e*/ 	.short	(.L_21 - .L_20)
.L_20:
        /*0070*/ 	.word	0x00000000
        /*0074*/ 	.short	0x0008
        /*0076*/ 	.short	0x002c
        /*0078*/ 	.byte	0x00, 0xf0, 0x11, 0x00


	//----- nvinfo : EIATTR_KPARAM_INFO
	.align		4
.L_21:
        /*007c*/ 	.byte	0x04, 0x17
        /*007e*/ 	.short	(.L_23 - .L_22)
.L_22:
        /*0080*/ 	.word	0x00000000
        /*0084*/ 	.short	0x0007
        /*0086*/ 	.short	0x0028
        /*0088*/ 	.byte	0x00, 0xf0, 0x11, 0x00


	//----- nvinfo : EIATTR_KPARAM_INFO
	.align		4
.L_23:
        /*008c*/ 	.byte	0x04, 0x17
        /*008e*/ 	.short	(.L_25 - .L_24)
.L_24:
        /*0090*/ 	.word	0x00000000
        /*0094*/ 	.short	0x0006
        /*0096*/ 	.short	0x0024
        /*0098*/ 	.byte	0x00, 0xf0, 0x11, 0x00


	//----- nvinfo : EIATTR_KPARAM_INFO
	.align		4
.L_25:
        /*009c*/ 	.byte	0x04, 0x17
        /*009e*/ 	.short	(.L_27 - .L_26)
.L_26:
        /*00a0*/ 	.word	0x00000000
        /*00a4*/ 	.short	0x0005
        /*00a6*/ 	.short	0x0020
        /*00a8*/ 	.byte	0x00, 0xf0, 0x11, 0x00


	//----- nvinfo : EIATTR_KPARAM_INFO
	.align		4
.L_27:
        /*00ac*/ 	.byte	0x04, 0x17
        /*00ae*/ 	.short	(.L_29 - .L_28)
.L_28:
        /*00b0*/ 	.word	0x00000000
        /*00b4*/ 	.short	0x0004
        /*00b6*/ 	.short	0x001c
        /*00b8*/ 	.byte	0x00, 0xf0, 0x11, 0x00


	//----- nvinfo : EIATTR_KPARAM_INFO
	.align		4
.L_29:
        /*00bc*/ 	.byte	0x04, 0x17
        /*00be*/ 	.short	(.L_31 - .L_30)
.L_30:
        /*00c0*/ 	.word	0x00000000
        /*00c4*/ 	.short	0x0003
        /*00c6*/ 	.short	0x0018
        /*00c8*/ 	.byte	0x00, 0xf0, 0x11, 0x00


	//----- nvinfo : EIATTR_KPARAM_INFO
	.align		4
.L_31:
        /*00cc*/ 	.byte	0x04, 0x17
        /*00ce*/ 	.short	(.L_33 - .L_32)
.L_32:
        /*00d0*/ 	.word	0x00000000
        /*00d4*/ 	.short	0x0002
        /*00d6*/ 	.short	0x0010
        /*00d8*/ 	.byte	0x00, 0xf4, 0x21, 0x00


	//----- nvinfo : EIATTR_KPARAM_INFO
	.align		4
.L_33:
        /*00dc*/ 	.byte	0x04, 0x17
        /*00de*/ 	.short	(.L_35 - .L_34)
.L_34:
        /*00e0*/ 	.word	0x00000000
        /*00e4*/ 	.short	0x0001
        /*00e6*/ 	.short	0x0008
        /*00e8*/ 	.byte	0x00, 0xf4, 0x21, 0x00


	//----- nvinfo : EIATTR_KPARAM_INFO
	.align		4
.L_35:
        /*00ec*/ 	.byte	0x04, 0x17
        /*00ee*/ 	.short	(.L_37 - .L_36)
.L_36:
        /*00f0*/ 	.word	0x00000000
        /*00f4*/ 	.short	0x0000
        /*00f6*/ 	.short	0x0000
        /*00f8*/ 	.byte	0x00, 0xf4, 0x21, 0x00


	//----- nvinfo : EIATTR_MAXREG_COUNT
	.align		4
.L_37:
        /*00fc*/ 	.byte	0x03, 0x1b
        /*00fe*/ 	.short	0x00ff


	//----- nvinfo : EIATTR_NUM_BARRIERS
	.align		4
        /*0100*/ 	.byte	0x02, 0x4c
        /*0102*/ 	.byte	0x01
	.zero		1


	//----- nvinfo : EIATTR_ANNOTATIONS
	.align		4
        /*0104*/ 	.byte	0x04, 0x55
        /*0106*/ 	.short	(.L_39 - .L_38)


	//   ....[0]....
.L_38:
        /*0108*/ 	.word	0x00000001
        /*010c*/ 	.byte	0x20, 0x06, 0x00, 0x00, 0x01, 0x00, 0x00, 0x00, 0xe0, 0x06, 0x00, 0x00, 0x01, 0x00, 0x00, 0x00
        /* <DEDUP_REMOVED lines=153> */
        /*0aac*/ 	.byte	0x30, 0x0c, 0x01, 0x00


	//----- nvinfo : EIATTR_MERCURY_ISA_VERSION
	.align		4
.L_39:
        /*0ab0*/ 	.byte	0x03, 0x5f
        /*0ab2*/ 	.short	0x0000


	//----- nvinfo : EIATTR_EXIT_INSTR_OFFSETS
	.align		4
        /*0ab4*/ 	.byte	0x04, 0x1c
        /*0ab6*/ 	.short	(.L_41 - .L_40)


	//   ....[0]....
.L_40:
        /*0ab8*/ 	.word	0x00010f90


	//   ....[1]....
        /*0abc*/ 	.word	0x00010fb0


	//----- nvinfo : EIATTR_REQNTID
	.align		4
.L_41:
        /*0ac0*/ 	.byte	0x04, 0x10
        /*0ac2*/ 	.short	(.L_43 - .L_42)
.L_42:
        /*0ac4*/ 	.word	0x00000080
        /*0ac8*/ 	.word	0x00000001
        /*0acc*/ 	.word	0x00000001
.L_43:


//--------------------- .nv.callgraph             --------------------------
	.section	.nv.callgraph,"",@"SHT_CUDA_CALLGRAPH"
	.align	4
	.sectionentsize	8
	.align		4
        /*0000*/ 	.word	0x00000000
	.align		4
        /*0004*/ 	.word	0xffffffff
	.align		4
        /*0008*/ 	.word	0x00000000
	.align		4
        /*000c*/ 	.word	0xfffffffe
	.align		4
        /*0010*/ 	.word	0x00000000
	.align		4
        /*0014*/ 	.word	0xfffffffd
	.align		4
        /*0018*/ 	.word	0x00000000
	.align		4
        /*001c*/ 	.word	0xfffffffc


//--------------------- .nv.rel.action            --------------------------
	.section	.nv.rel.action,"",@"SHT_CUDA_RELOCINFO"
	.align	8
	.sectionentsize	8
        /*0000*/ 	.byte	0x73, 0x00, 0x00, 0x00, 0x00, 0x00, 0x00, 0x00, 0x00, 0x00, 0x00, 0x11, 0x25, 0x00, 0x05, 0x36


//--------------------- .nv.constant0.matmul_kernel --------------------------
	.section	.nv.constant0.matmul_kernel,"a",@progbits
	.sectionflags	@""
	.align	4
.nv.constant0.matmul_kernel:
	.zero		432


//--------------------- .text.matmul_kernel       --------------------------
	.section	.text.matmul_kernel,"ax",@progbits
	.sectioninfo	@"SHI_REGISTERS=255"
	.align	128
        .global         matmul_kernel
        .type           matmul_kernel,@function
        .size           matmul_kernel,(.L_x_4 - matmul_kernel)
        .other          matmul_kernel,@"STO_CUDA_ENTRY STV_DEFAULT"
matmul_kernel:
.text.matmul_kernel:
[----:B------:R-:W-:Y:S02]  /*0000*/  IMAD.MOV.U32 R1, RZ, RZ, c[0x0][0x28] ;  /* 0x00000a00ff017624 */ /* 0x000fe400078e00ff */
[----:B------:R-:W-:Y:S01]  /*0010*/  IMAD.MOV.U32 R0, RZ, RZ, c[0x0][0x17c] ;  /* 0x00005f00ff007624 */ /* 0x000fe200078e00ff */
[----:B------:R-:W1:Y:S01]  /*0020*/  S2R R5, SR_CTAID.X ;  /* 0x0000000000057919 */ /* 0x000e620000002500 */
[----:B------:R-:W-:Y:S01]  /*0030*/  IABS R12, c[0x0][0x17c] ;  /* 0x00005f00000c7a13 */ /* 0x000fe20000000000 */
[----:B------:R-:W-:Y:S01]  /*0040*/  IMAD.MOV.U32 R248, RZ, RZ, c[0x0][0x188] ;  /* 0x00006200fff87624 */ /* 0x000fe200078e00ff */
[----:B------:R-:W-:Y:S01]  /*0050*/  IADD3 R1, R1, -0x210, RZ ;  /* 0xfffffdf001017810 */ /* 0x000fe20007ffe0ff */
[----:B------:R-:W2:Y:S01]  /*0060*/  S2R R16, SR_TID.X ;  /* 0x0000000000107919 */ /* 0x000ea20000002100 */
[----:B------:R-:W-:Y:S01]  /*0070*/  IADD3 R0, R0, 0x7f, RZ ;  /* 0x0000007f00007810 */ /* 0x000fe20007ffe0ff */
[----:B------:R-:W-:Y:S02]  /*0080*/  ULDC.64 UR8, c[0x0][0x118] ;  /* 0x0000460000087ab9 */ /* 0x000fe40000000a00 */
[----:B------:R-:W-:Y:S01]  /*0090*/  ULDC UR5, c[0x0][0x180] ;  /* 0x0000600000057ab9 */ /* 0x000fe20000000800 */
[----:B------:R-:W-:Y:S01]  /*00a0*/  SHF.R.S32.HI R3, RZ, 0x1f, R0 ;  /* 0x0000001fff037819 */ /* 0x000fe20000011400 */
[----:B------:R-:W-:-:S03]  /*00b0*/  UIADD3 UR4, UR5, -0x40, URZ ;  /* 0xffffffc005047890 */ /* 0x000fc6000fffe03f */
[----:B------:R-:W-:-:S04]  /*00c0*/  LEA.HI R3, R3, R0, RZ, 0x7 ;  /* 0x0000000003037211 */ /* 0x000fc800078f38ff */
[----:B------:R-:W-:-:S05]  /*00d0*/  SHF.R.S32.HI R3, RZ, 0x7, R3 ;  /* 0x00000007ff037819 */ /* 0x000fca0000011403 */
[----:B------:R-:W-:Y:S01]  /*00e0*/  IMAD.SHL.U32 R4, R3, 0x8, RZ ;  /* 0x0000000803047824 */ /* 0x000fe200078e00ff */
[----:B-1----:R-:W-:-:S04]  /*00f0*/  IABS R8, R5 ;  /* 0x0000000500087213 */ /* 0x002fc80000000000 */
[-C--:B------:R-:W-:Y:S02]  /*0100*/  IABS R7, R4.reuse ;  /* 0x0000000400077213 */ /* 0x080fe40000000000 */
[----:B------:R-:W-:Y:S02]  /*0110*/  IABS R10, R4 ;  /* 0x00000004000a7213 */ /* 0x000fe40000000000 */
[----:B------:R-:W1:Y:S01]  /*0120*/  I2F.RP R0, R7 ;  /* 0x0000000700007306 */ /* 0x000e620000209400 */
[----:B--2---:R-:W-:-:S07]  /*0130*/  LOP3.LUT R44, R16, 0x3f, RZ, 0xc0, !PT ;  /* 0x0000003f102c7812 */ /* 0x004fce00078ec0ff */
[----:B-1----:R-:W1:Y:S02]  /*0140*/  MUFU.RCP R0, R0 ;  /* 0x0000000000007308 */ /* 0x002e640000001000 */
[----:B-1----:R-:W-:Y:S01]  /*0150*/  IADD3 R2, R0, 0xffffffe, RZ ;  /* 0x0ffffffe00027810 */ /* 0x002fe20007ffe0ff */
[----:B------:R-:W-:Y:S01]  /*0160*/  IMAD.MOV R0, RZ, RZ, -R10 ;  /* 0x000000ffff007224 */ /* 0x000fe200078e0a0a */
[----:B------:R-:W-:-:S04]  /*0170*/  IABS R10, c[0x0][0x178] ;  /* 0x00005e00000a7a13 */ /* 0x000fc80000000000 */
[----:B------:R1:W2:Y:S02]  /*0180*/  F2I.FTZ.U32.TRUNC.NTZ R3, R2 ;  /* 0x0000000200037305 */ /* 0x0002a4000021f000 */
[----:B-1----:R-:W-:Y:S02]  /*0190*/  IMAD.MOV.U32 R2, RZ, RZ, RZ ;  /* 0x000000ffff027224 */ /* 0x002fe400078e00ff */
[----:B--2---:R-:W-:-:S04]  /*01a0*/  IMAD.MOV R6, RZ, RZ, -R3 ;  /* 0x000000ffff067224 */ /* 0x004fc800078e0a03 */
[----:B------:R-:W-:Y:S02]  /*01b0*/  IMAD R9, R6, R7, RZ ;  /* 0x0000000706097224 */ /* 0x000fe400078e02ff */
[----:B------:R-:W-:Y:S02]  /*01c0*/  IMAD.MOV.U32 R6, RZ, RZ, R8 ;  /* 0x000000ffff067224 */ /* 0x000fe400078e0008 */
[----:B------:R-:W-:-:S06]  /*01d0*/  IMAD.HI.U32 R3, R3, R9, R2 ;  /* 0x0000000903037227 */ /* 0x000fcc00078e0002 */
[----:B------:R-:W-:-:S04]  /*01e0*/  IMAD.HI.U32 R3, R3, R6, RZ ;  /* 0x0000000603037227 */ /* 0x000fc800078e00ff */
[----:B------:R-:W-:-:S05]  /*01f0*/  IMAD R0, R3, R0, R6 ;  /* 0x0000000003007224 */ /* 0x000fca00078e0206 */
[----:B------:R-:W-:-:S13]  /*0200*/  ISETP.GT.U32.AND P1, PT, R7, R0, PT ;  /* 0x000000000700720c */ /* 0x000fda0003f24070 */
[----:B------:R-:W-:Y:S01]  /*0210*/  @!P1 IMAD.IADD R0, R0, 0x1, -R7 ;  /* 0x0000000100009824 */ /* 0x000fe200078e0a07 */
[----:B------:R-:W-:Y:S02]  /*0220*/  @!P1 IADD3 R3, R3, 0x1, RZ ;  /* 0x0000000103039810 */ /* 0x000fe40007ffe0ff */
[----:B------:R-:W-:Y:S02]  /*0230*/  ISETP.NE.AND P1, PT, R4, RZ, PT ;  /* 0x000000ff0400720c */ /* 0x000fe40003f25270 */
[----:B------:R-:W-:Y:S02]  /*0240*/  ISETP.GE.U32.AND P0, PT, R0, R7, PT ;  /* 0x000000070000720c */ /* 0x000fe40003f06070 */
[----:B------:R-:W-:Y:S01]  /*0250*/  LOP3.LUT R0, R5, R4, RZ, 0x3c, !PT ;  /* 0x0000000405007212 */ /* 0x000fe200078e3cff */
[----:B------:R-:W1:Y:S03]  /*0260*/  I2F.RP R7, R12 ;  /* 0x0000000c00077306 */ /* 0x000e660000209400 */
[----:B------:R-:W-:Y:S01]  /*0270*/  ISETP.GE.AND P2, PT, R0, RZ, PT ;  /* 0x000000ff0000720c */ /* 0x000fe20003f46270 */
[----:B------:R-:W-:-:S05]  /*0280*/  IMAD.MOV.U32 R0, RZ, RZ, c[0x0][0x178] ;  /* 0x00005e00ff007624 */ /* 0x000fca00078e00ff */
[----:B------:R-:W-:Y:S02]  /*0290*/  IADD3 R0, R0, 0x3f, RZ ;  /* 0x0000003f00007810 */ /* 0x000fe40007ffe0ff */
[----:B------:R-:W-:-:S05]  /*02a0*/  @P0 IADD3 R3, R3, 0x1, RZ ;  /* 0x0000000103030810 */ /* 0x000fca0007ffe0ff */
[----:B------:R-:W-:Y:S01]  /*02b0*/  IMAD.MOV.U32 R2, RZ, RZ, R3 ;  /* 0x000000ffff027224 */ /* 0x000fe200078e0003 */
[----:B------:R-:W-:Y:S01]  /*02c0*/  SHF.R.S32.HI R3, RZ, 0x1f, R0 ;  /* 0x0000001fff037819 */ /* 0x000fe20000011400 */
[----:B-1----:R-:W-:Y:S02]  /*02d0*/  MUFU.RCP R7, R7 ;  /* 0x0000000700077308 */ /* 0x002fe40000001000 */
[----:B------:R-:W-:Y:S01]  /*02e0*/  @!P2 IMAD.MOV R2, RZ, RZ, -R2 ;  /* 0x000000ffff02a224 */ /* 0x000fe200078e0a02 */
[----:B------:R-:W-:Y:S02]  /*02f0*/  @!P1 LOP3.LUT R2, RZ, R4, RZ, 0x33, !PT ;  /* 0x00000004ff029212 */ /* 0x000fe400078e33ff */
[----:B------:R-:W-:-:S03]  /*0300*/  LEA.HI R3, R3, R0, RZ, 0x6 ;  /* 0x0000000003037211 */ /* 0x000fc600078f30ff */
[----:B------:R-:W-:Y:S02]  /*0310*/  IMAD.SHL.U32 R11, R2, 0x8, RZ ;  /* 0x00000008020b7824 */ /* 0x000fe400078e00ff */
[----:B------:R-:W-:-:S03]  /*0320*/  IMAD.MOV R2, RZ, RZ, -R2 ;  /* 0x000000ffff027224 */ /* 0x000fc600078e0a02 */
[----:B------:R-:W-:Y:S01]  /*0330*/  LEA.HI.SX32 R3, R3, -R11, 0x1a ;  /* 0x8000000b03037211 */ /* 0x000fe200078fd2ff */
[----:B------:R-:W-:Y:S02]  /*0340*/  IMAD R8, R4, R2, R5 ;  /* 0x0000000204087224 */ /* 0x000fe400078e0205 */
[----:B------:R-:W-:Y:S01]  /*0350*/  IMAD.MOV.U32 R2, RZ, RZ, RZ ;  /* 0x000000ffff027224 */ /* 0x000fe200078e00ff */
[----:B------:R-:W-:-:S04]  /*0360*/  IMNMX R13, R3, 0x8, PT ;  /* 0x00000008030d7817 */ /* 0x000fc80003800200 */
[-C--:B------:R-:W-:Y:S02]  /*0370*/  IABS R9, R13.reuse ;  /* 0x0000000d00097213 */ /* 0x080fe40000000000 */
[----:B------:R-:W-:Y:S02]  /*0380*/  IABS R4, R13 ;  /* 0x0000000d00047213 */ /* 0x000fe40000000000 */
[----:B------:R-:W1:Y:S08]  /*0390*/  I2F.RP R0, R9 ;  /* 0x0000000900007306 */ /* 0x000e700000209400 */
[----:B-1----:R-:W1:Y:S02]  /*03a0*/  MUFU.RCP R0, R0 ;  /* 0x0000000000007308 */ /* 0x002e640000001000 */
[----:B-1----:R-:W-:-:S02]  /*03b0*/  IADD3 R3, R0, 0xffffffe, RZ ;  /* 0x0ffffffe00037810 */ /* 0x002fc40007ffe0ff */
[----:B------:R-:W-:-:S04]  /*03c0*/  IABS R0, R8 ;  /* 0x0000000800007213 */ /* 0x000fc80000000000 */
[----:B------:R-:W1:Y:S02]  /*03d0*/  F2I.FTZ.U32.TRUNC.NTZ R3, R3 ;  /* 0x0000000300037305 */ /* 0x000e64000021f000 */
[----:B-1----:R-:W-:-:S04]  /*03e0*/  IMAD.MOV R6, RZ, RZ, -R3 ;  /* 0x000000ffff067224 */ /* 0x002fc800078e0a03 */
[----:B------:R-:W-:-:S04]  /*03f0*/  IMAD R5, R6, R9, RZ ;  /* 0x0000000906057224 */ /* 0x000fc800078e02ff */
[----:B------:R-:W-:Y:S02]  /*0400*/  IMAD.HI.U32 R2, R3, R5, R2 ;  /* 0x0000000503027227 */ /* 0x000fe400078e0002 */
[----:B------:R-:W1:Y:S02]  /*0410*/  I2F.RP R3, R10 ;  /* 0x0000000a00037306 */ /* 0x000e640000209400 */
[----:B------:R-:W-:Y:S02]  /*0420*/  IMAD.MOV.U32 R5, RZ, RZ, R0 ;  /* 0x000000ffff057224 */ /* 0x000fe400078e0000 */
[----:B------:R-:W-:Y:S01]  /*0430*/  IMAD.MOV R0, RZ, RZ, -R4 ;  /* 0x000000ffff007224 */ /* 0x000fe200078e0a04 */
[----:B------:R-:W-:Y:S01]  /*0440*/  IADD3 R4, R7, 0xffffffe, RZ ;  /* 0x0ffffffe07047810 */ /* 0x000fe20007ffe0ff */
[----:B------:R-:W-:-:S04]  /*0450*/  IMAD.HI.U32 R2, R2, R5, RZ ;  /* 0x0000000502027227 */ /* 0x000fc800078e00ff */
[----:B------:R-:W-:Y:S02]  /*0460*/  IMAD R0, R2, R0, R5 ;  /* 0x0000000002007224 */ /* 0x000fe400078e0205 */
[----:B------:R2:W3:Y:S03]  /*0470*/  F2I.FTZ.U32.TRUNC.NTZ R5, R4 ;  /* 0x0000000400057305 */ /* 0x0004e6000021f000 */
[----:B------:R-:W-:-:S05]  /*0480*/  ISETP.GT.U32.AND P1, PT, R9, R0, PT ;  /* 0x000000000900720c */ /* 0x000fca0003f24070 */
[----:B-1----:R-:W1:Y:S01]  /*0490*/  MUFU.RCP R3, R3 ;  /* 0x0000000300037308 */ /* 0x002e620000001000 */
[----:B--2---:R-:W-:-:S07]  /*04a0*/  IMAD.MOV.U32 R4, RZ, RZ, RZ ;  /* 0x000000ffff047224 */ /* 0x004fce00078e00ff */
[----:B------:R-:W-:Y:S01]  /*04b0*/  @!P1 IMAD.IADD R0, R0, 0x1, -R9 ;  /* 0x0000000100009824 */ /* 0x000fe200078e0a09 */
[----:B------:R-:W-:Y:S01]  /*04c0*/  @!P1 IADD3 R2, R2, 0x1, RZ ;  /* 0x0000000102029810 */ /* 0x000fe20007ffe0ff */
[----:B---3--:R-:W-:Y:S01]  /*04d0*/  IMAD.MOV R17, RZ, RZ, -R5 ;  /* 0x000000ffff117224 */ /* 0x008fe200078e0a05 */
[----:B------:R-:W-:Y:S02]  /*04e0*/  ISETP.NE.AND P1, PT, R13, RZ, PT ;  /* 0x000000ff0d00720c */ /* 0x000fe40003f25270 */
[----:B------:R-:W-:Y:S02]  /*04f0*/  ISETP.GE.U32.AND P0, PT, R0, R9, PT ;  /* 0x000000090000720c */ /* 0x000fe40003f06070 */
[----:B------:R-:W-:Y:S02]  /*0500*/  LOP3.LUT R0, R8, R13, RZ, 0x3c, !PT ;  /* 0x0000000d08007212 */ /* 0x000fe400078e3cff */
[----:B-1----:R-:W-:Y:S01]  /*0510*/  IADD3 R6, R3, 0xffffffe, RZ ;  /* 0x0ffffffe03067810 */ /* 0x002fe20007ffe0ff */
[----:B------:R-:W-:Y:S01]  /*0520*/  IMAD.SHL.U32 R3, R44, 0x4, RZ ;  /* 0x000000042c037824 */ /* 0x000fe200078e00ff */
[----:B------:R-:W-:-:S02]  /*0530*/  ISETP.GE.AND P2, PT, R0, RZ, PT ;  /* 0x000000ff0000720c */ /* 0x000fc40003f46270 */
[----:B------:R-:W-:Y:S01]  /*0540*/  SHF.R.S32.HI R0, RZ, 0x6, R16 ;  /* 0x00000006ff007819 */ /* 0x000fe20000011410 */
[----:B------:R1:W2:Y:S04]  /*0550*/  F2I.FTZ.U32.TRUNC.NTZ R7, R6 ;  /* 0x0000000600077305 */ /* 0x0002a8000021f000 */
[----:B------:R-:W-:-:S05]  /*0560*/  @P0 IADD3 R2, R2, 0x1, RZ ;  /* 0x0000000102020810 */ /* 0x000fca0007ffe0ff */
[----:B------:R-:W-:Y:S01]  /*0570*/  IMAD.MOV.U32 R9, RZ, RZ, R2 ;  /* 0x000000ffff097224 */ /* 0x000fe200078e0002 */
[----:B------:R-:W-:Y:S02]  /*0580*/  SGXT R2, R0, 0x1 ;  /* 0x000000010002781a */ /* 0x000fe40000000200 */
[----:B-1----:R-:W-:Y:S01]  /*0590*/  SHF.R.U32.HI R6, RZ, 0x6, R16 ;  /* 0x00000006ff067819 */ /* 0x002fe20000011610 */
[----:B------:R-:W-:Y:S01]  /*05a0*/  @!P2 IMAD.MOV R9, RZ, RZ, -R9 ;  /* 0x000000ffff09a224 */ /* 0x000fe200078e0a09 */
[----:B------:R-:W-:Y:S02]  /*05b0*/  @!P1 LOP3.LUT R9, RZ, R13, RZ, 0x33, !PT ;  /* 0x0000000dff099212 */ /* 0x000fe400078e33ff */
[C-C-:B------:R-:W-:Y:S01]  /*05c0*/  LOP3.LUT R0, R3.reuse, 0x120, R2.reuse, 0x78, !PT ;  /* 0x0000012003007812 */ /* 0x140fe200078e7802 */
[----:B--2---:R-:W-:Y:S01]  /*05d0*/  IMAD.MOV R15, RZ, RZ, -R7 ;  /* 0x000000ffff0f7224 */ /* 0x004fe200078e0a07 */
[----:B------:R-:W-:Y:S01]  /*05e0*/  LOP3.LUT R2, R3, 0x110, R2, 0x78, !PT ;  /* 0x0000011003027812 */ /* 0x000fe200078e7802 */
[----:B------:R-:W-:-:S02]  /*05f0*/  IMAD.MOV R14, RZ, RZ, -R9 ;  /* 0x000000ffff0e7224 */ /* 0x000fc400078e0a09 */
[----:B------:R-:W-:Y:S02]  /*0600*/  IMAD R3, R17, R12, RZ ;  /* 0x0000000c11037224 */ /* 0x000fe400078e02ff */
[----:B------:R-:W-:Y:S01]  /*0610*/  IMAD R14, R13, R14, R8 ;  /* 0x0000000e0d0e7224 */ /* 0x000fe200078e0208 */
[----:B------:R1:W-:Y:S01]  /*0620*/  STL [R1+0x1fc], R2 ;  /* 0x0001fc0201007387 */ /* 0x0003e20000100800 */
[----:B------:R-:W-:Y:S01]  /*0630*/  IMAD.HI.U32 R5, R5, R3, R4 ;  /* 0x0000000305057227 */ /* 0x000fe200078e0004 */
[----:B------:R-:W-:-:S03]  /*0640*/  SGXT.U32 R3, R6, 0x1 ;  /* 0x000000010603781a */ /* 0x000fc60000000000 */
[----:B------:R-:W-:Y:S02]  /*0650*/  IMAD.SHL.U32 R8, R9, 0x80, RZ ;  /* 0x0000008009087824 */ /* 0x000fe400078e00ff */
[----:B------:R-:W-:Y:S02]  /*0660*/  IMAD R13, R15, R10, RZ ;  /* 0x0000000a0f0d7224 */ /* 0x000fe400078e02ff */
[----:B------:R-:W-:Y:S01]  /*0670*/  IMAD.MOV.U32 R6, RZ, RZ, RZ ;  /* 0x000000ffff067224 */ /* 0x000fe200078e00ff */
[C---:B------:R-:W-:Y:S01]  /*0680*/  LOP3.LUT R4, R8.reuse, R3, RZ, 0xfc, !PT ;  /* 0x0000000308047212 */ /* 0x040fe200078efcff */
[----:B------:R-:W-:Y:S01]  /*0690*/  IMAD.IADD R14, R11, 0x1, R14 ;  /* 0x000000010b0e7824 */ /* 0x000fe200078e020e */
[C---:B------:R-:W-:Y:S01]  /*06a0*/  LOP3.LUT R23, R8.reuse, 0x2, R3, 0xfe, !PT ;  /* 0x0000000208177812 */ /* 0x040fe200078efe03 */
[----:B------:R-:W-:Y:S01]  /*06b0*/  IMAD.HI.U32 R13, R7, R13, R6 ;  /* 0x0000000d070d7227 */ /* 0x000fe200078e0006 */
[C-C-:B------:R-:W-:Y:S02]  /*06c0*/  LOP3.LUT R152, R8.reuse, 0x8, R3.reuse, 0xfe, !PT ;  /* 0x0000000808987812 */ /* 0x140fe400078efe03 */
[----:B------:R-:W-:Y:S01]  /*06d0*/  IABS R16, R4 ;  /* 0x0000000400107213 */ /* 0x000fe20000000000 */
[----:B------:R-:W-:Y:S01]  /*06e0*/  STL [R1+0x170], R23 ;  /* 0x0001701701007387 */ /* 0x000fe20000100800 */
[----:B------:R-:W-:Y:S01]  /*06f0*/  LOP3.LUT R154, R8, 0x6, R3, 0xfe, !PT ;  /* 0x00000006089a7812 */ /* 0x000fe200078efe03 */
[----:B------:R-:W-:Y:S01]  /*0700*/  IMAD R82, R3, c[0x0][0x188], RZ ;  /* 0x0000620003527a24 */ /* 0x000fe200078e02ff */
[----:B------:R-:W-:Y:S01]  /*0710*/  IABS R18, R23 ;  /* 0x0000001700127213 */ /* 0x000fe20000000000 */
[----:B------:R-:W-:Y:S01]  /*0720*/  IMAD.HI.U32 R6, R5, R16, RZ ;  /* 0x0000001005067227 */ /* 0x000fe200078e00ff */
[----:B------:R-:W-:-:S02]  /*0730*/  IABS R37, R152 ;  /* 0x0000009800257213 */ /* 0x000fc40000000000 */
[----:B------:R-:W-:Y:S01]  /*0740*/  IABS R35, R154 ;  /* 0x0000009a00237213 */ /* 0x000fe20000000000 */
[C---:B------:R-:W-:Y:S01]  /*0750*/  IMAD.HI.U32 R7, R5.reuse, R18, RZ ;  /* 0x0000001205077227 */ /* 0x040fe200078e00ff */
[C-C-:B------:R-:W-:Y:S02]  /*0760*/  LOP3.LUT R20, R8.reuse, 0xa, R3.reuse, 0xfe, !PT ;  /* 0x0000000a08147812 */ /* 0x140fe400078efe03 */
[C-C-:B------:R-:W-:Y:S01]  /*0770*/  LOP3.LUT R22, R8.reuse, 0xc, R3.reuse, 0xfe, !PT ;  /* 0x0000000c08167812 */ /* 0x140fe200078efe03 */
[C---:B------:R-:W-:Y:S01]  /*0780*/  IMAD.HI.U32 R15, R5.reuse, R37, RZ ;  /* 0x00000025050f7227 */ /* 0x040fe200078e00ff */
[C-C-:B------:R-:W-:Y:S02]  /*0790*/  LOP3.LUT R26, R8.reuse, 0x10, R3.reuse, 0xfe, !PT ;  /* 0x00000010081a7812 */ /* 0x140fe400078efe03 */
[----:B------:R-:W-:Y:S01]  /*07a0*/  LOP3.LUT R28, R8, 0x12, R3, 0xfe, !PT ;  /* 0x00000012081c7812 */ /* 0x000fe200078efe03 */
[----:B------:R-:W-:Y:S01]  /*07b0*/  IMAD.MOV R17, RZ, RZ, -R6 ;  /* 0x000000ffff117224 */ /* 0x000fe200078e0a06 */
[----:B------:R-:W-:Y:S01]  /*07c0*/  IABS R39, R20 ;  /* 0x0000001400277213 */ /* 0x000fe20000000000 */
[----:B------:R-:W-:Y:S01]  /*07d0*/  IMAD.HI.U32 R11, R5, R35, RZ ;  /* 0x00000023050b7227 */ /* 0x000fe200078e00ff */
[----:B------:R-:W-:-:S02]  /*07e0*/  IABS R41, R22 ;  /* 0x0000001600297213 */ /* 0x000fc40000000000 */
[----:B------:R-:W-:Y:S01]  /*07f0*/  LOP3.LUT R156, R8, 0x4, R3, 0xfe, !PT ;  /* 0x00000004089c7812 */ /* 0x000fe200078efe03 */
[----:B------:R-:W-:Y:S01]  /*0800*/  IMAD.MOV R7, RZ, RZ, -R7 ;  /* 0x000000ffff077224 */ /* 0x000fe200078e0a07 */
[----:B------:R-:W-:Y:S01]  /*0810*/  IABS R45, R26 ;  /* 0x0000001a002d7213 */ /* 0x000fe20000000000 */
[----:B------:R-:W-:Y:S01]  /*0820*/  IMAD.MOV R6, RZ, RZ, -R15 ;  /* 0x000000ffff067224 */ /* 0x000fe200078e0a0f */
[----:B------:R-:W-:Y:S01]  /*0830*/  IABS R47, R28 ;  /* 0x0000001c002f7213 */ /* 0x000fe20000000000 */
[----:B------:R-:W-:Y:S01]  /*0840*/  IMAD R15, R12, R17, R16 ;  /* 0x000000110c0f7224 */ /* 0x000fe200078e0210 */
[----:B------:R-:W-:Y:S01]  /*0850*/  IABS R33, R156 ;  /* 0x0000009c00217213 */ /* 0x000fe20000000000 */
[----:B------:R-:W-:Y:S01]  /*0860*/  IMAD.MOV R11, RZ, RZ, -R11 ;  /* 0x000000ffff0b7224 */ /* 0x000fe200078e0a0b */
[--C-:B------:R-:W-:Y:S01]  /*0870*/  LOP3.LUT R30, R8, 0x14, R3.reuse, 0xfe, !PT ;  /* 0x00000014081e7812 */ /* 0x100fe200078efe03 */
[----:B------:R-:W-:Y:S01]  /*0880*/  IMAD R17, R12, R7, R18 ;  /* 0x000000070c117224 */ /* 0x000fe200078e0212 */
[----:B------:R-:W-:Y:S01]  /*0890*/  LOP3.LUT R32, R8, 0x16, R3, 0xfe, !PT ;  /* 0x0000001608207812 */ /* 0x000fe200078efe03 */
[----:B------:R-:W-:Y:S01]  /*08a0*/  IMAD R37, R12, R6, R37 ;  /* 0x000000060c257224 */ /* 0x000fe200078e0225 */
[C-C-:B------:R-:W-:Y:S01]  /*08b0*/  LOP3.LUT R36, R8.reuse, 0x1a, R3.reuse, 0xfe, !PT ;  /* 0x0000001a08247812 */ /* 0x140fe200078efe03 */
[C---:B------:R-:W-:Y:S01]  /*08c0*/  IMAD.HI.U32 R6, R5.reuse, R39, RZ ;  /* 0x0000002705067227 */ /* 0x040fe200078e00ff */
[C-C-:B------:R-:W-:Y:S01]  /*08d0*/  LOP3.LUT R38, R8.reuse, 0x1c, R3.reuse, 0xfe, !PT ;  /* 0x0000001c08267812 */ /* 0x140fe200078efe03 */
[----:B------:R-:W-:Y:S01]  /*08e0*/  STL [R1+0x16c], R156 ;  /* 0x00016c9c01007387 */ /* 0x000fe20000100800 */
[----:B------:R-:W-:Y:S01]  /*08f0*/  IABS R49, R30 ;  /* 0x0000001e00317213 */ /* 0x000fe20000000000 */
[C---:B------:R-:W-:Y:S01]  /*0900*/  IMAD.HI.U32 R7, R5.reuse, R41, RZ ;  /* 0x0000002905077227 */ /* 0x040fe200078e00ff */
[----:B------:R-:W-:Y:S01]  /*0910*/  IABS R51, R32 ;  /* 0x0000002000337213 */ /* 0x000fe20000000000 */
[----:B------:R-:W-:Y:S01]  /*0920*/  STL [R1+0x168], R154 ;  /* 0x0001689a01007387 */ /* 0x000fe20000100800 */
[----:B------:R-:W-:Y:S01]  /*0930*/  LOP3.LUT R24, R8, 0xe, R3, 0xfe, !PT ;  /* 0x0000000e08187812 */ /* 0x000fe200078efe03 */
[----:B------:R-:W-:Y:S01]  /*0940*/  IMAD R35, R12, R11, R35 ;  /* 0x0000000b0c237224 */ /* 0x000fe200078e0223 */
[----:B------:R-:W-:Y:S01]  /*0950*/  IABS R55, R36 ;  /* 0x0000002400377213 */ /* 0x000fe20000000000 */
[C---:B------:R-:W-:Y:S01]  /*0960*/  IMAD.HI.U32 R11, R5.reuse, R45, RZ ;  /* 0x0000002d050b7227 */ /* 0x040fe200078e00ff */
[----:B------:R-:W-:Y:S01]  /*0970*/  IABS R57, R38 ;  /* 0x0000002600397213 */ /* 0x000fe20000000000 */
[----:B------:R-:W-:Y:S01]  /*0980*/  STL [R1+0x164], R152 ;  /* 0x0001649801007387 */ /* 0x000fe20000100800 */
[----:B------:R-:W-:Y:S01]  /*0990*/  IABS R43, R24 ;  /* 0x00000018002b7213 */ /* 0x000fe20000000000 */
[C---:B------:R-:W-:Y:S01]  /*09a0*/  IMAD.HI.U32 R16, R5.reuse, R47, RZ ;  /* 0x0000002f05107227 */ /* 0x040fe200078e00ff */
[C-C-:B------:R-:W-:Y:S01]  /*09b0*/  LOP3.LUT R40, R8.reuse, 0x1e, R3.reuse, 0xfe, !PT ;  /* 0x0000001e08287812 */ /* 0x140fe200078efe03 */
[----:B------:R2:W-:Y:S01]  /*09c0*/  STL [R1+0x160], R20 ;  /* 0x0001601401007387 */ /* 0x0005e20000100800 */
[C-C-:B------:R-:W-:Y:S01]  /*09d0*/  LOP3.LUT R150, R8.reuse, 0x20, R3.reuse, 0xfe, !PT ;  /* 0x0000002008967812 */ /* 0x140fe200078efe03 */
[----:B------:R-:W-:Y:S01]  /*09e0*/  IMAD.MOV R6, RZ, RZ, -R6 ;  /* 0x000000ffff067224 */ /* 0x000fe200078e0a06 */
[C---:B------:R-:W-:Y:S01]  /*09f0*/  LOP3.LUT R146, R8.reuse, 0x24, R3, 0xfe, !PT ;  /* 0x0000002408927812 */ /* 0x040fe200078efe03 */
[----:B------:R-:W-:Y:S01]  /*0a00*/  IMAD.MOV R7, RZ, RZ, -R7 ;  /* 0x000000ffff077224 */ /* 0x000fe200078e0a07 */
[C---:B------:R-:W-:Y:S01]  /*0a10*/  LOP3.LUT R144, R8.reuse, 0x26, R3, 0xfe, !PT ;  /* 0x0000002608907812 */ /* 0x040fe200078efe03 */
[C---:B------:R-:W-:Y:S01]  /*0a20*/  IMAD.HI.U32 R9, R5.reuse, R33, RZ ;  /* 0x0000002105097227 */ /* 0x040fe200078e00ff */
[----:B------:R-:W-:Y:S01]  /*0a30*/  IABS R59, R40 ;  /* 0x00000028003b7213 */ /* 0x000fe20000000000 */
[----:B------:R3:W-:Y:S01]  /*0a40*/  STL [R1+0x15c], R22 ;  /* 0x00015c1601007387 */ /* 0x0007e20000100800 */
[----:B------:R-:W-:Y:S01]  /*0a50*/  IABS R61, R150 ;  /* 0x00000096003d7213 */ /* 0x000fe20000000000 */
[----:B------:R-:W-:Y:S01]  /*0a60*/  IMAD.MOV R11, RZ, RZ, -R11 ;  /* 0x000000ffff0b7224 */ /* 0x000fe200078e0a0b */
[----:B------:R-:W-:Y:S01]  /*0a70*/  LOP3.LUT R34, R8, 0x18, R3, 0xfe, !PT ;  /* 0x0000001808227812 */ /* 0x000fe200078efe03 */
[----:B------:R-:W-:Y:S01]  /*0a80*/  IMAD.MOV R16, RZ, RZ, -R16 ;  /* 0x000000ffff107224 */ /* 0x000fe200078e0a10 */
[----:B------:R-:W-:Y:S01]  /*0a90*/  IABS R65, R146 ;  /* 0x0000009200417213 */ /* 0x000fe20000000000 */
[C---:B------:R-:W-:Y:S01]  /*0aa0*/  IMAD R39, R12.reuse, R6, R39 ;  /* 0x000000060c277224 */ /* 0x040fe200078e0227 */
[----:B------:R-:W-:Y:S01]  /*0ab0*/  IABS R67, R144 ;  /* 0x0000009000437213 */ /* 0x000fe20000000000 */
[----:B------:R-:W-:Y:S01]  /*0ac0*/  IMAD R41, R12, R7, R41 ;  /* 0x000000070c297224 */ /* 0x000fe200078e0229 */
[----:B------:R-:W-:Y:S01]  /*0ad0*/  IABS R53, R34 ;  /* 0x0000002200357213 */ /* 0x000fe20000000000 */
[----:B------:R-:W-:Y:S01]  /*0ae0*/  IMAD.MOV R9, RZ, RZ, -R9 ;  /* 0x000000ffff097224 */ /* 0x000fe200078e0a09 */
[C-C-:B------:R-:W-:Y:S01]  /*0af0*/  LOP3.LUT R142, R8.reuse, 0x28, R3.reuse, 0xfe, !PT ;  /* 0x00000028088e7812 */ /* 0x140fe200078efe03 */
[C---:B------:R-:W-:Y:S01]  /*0b00*/  IMAD.HI.U32 R6, R5.reuse, R49, RZ ;  /* 0x0000003105067227 */ /* 0x040fe200078e00ff */
[C-C-:B------:R-:W-:Y:S01]  /*0b10*/  LOP3.LUT R140, R8.reuse, 0x2a, R3.reuse, 0xfe, !PT ;  /* 0x0000002a088c7812 */ /* 0x140fe200078efe03 */
[----:B------:R4:W-:Y:S01]  /*0b20*/  STL [R1+0x158], R24 ;  /* 0x0001581801007387 */ /* 0x0009e20000100800 */
[C-C-:B------:R-:W-:Y:S01]  /*0b30*/  LOP3.LUT R136, R8.reuse, 0x2e, R3.reuse, 0xfe, !PT ;  /* 0x0000002e08887812 */ /* 0x140fe200078efe03 */
[C---:B------:R-:W-:Y:S01]  /*0b40*/  IMAD.HI.U32 R7, R5.reuse, R51, RZ ;  /* 0x0000003305077227 */ /* 0x040fe200078e00ff */
[----:B------:R-:W-:Y:S01]  /*0b50*/  LOP3.LUT R134, R8, 0x30, R3, 0xfe, !PT ;  /* 0x0000003008867812 */ /* 0x000fe200078efe03 */
[----:B------:R1:W-:Y:S01]  /*0b60*/  STL [R1+0x154], R26 ;  /* 0x0001541a01007387 */ /* 0x0003e20000100800 */
[----:B------:R-:W-:Y:S01]  /*0b70*/  IABS R69, R142 ;  /* 0x0000008e00457213 */ /* 0x000fe20000000000 */
[C---:B------:R-:W-:Y:S01]  /*0b80*/  IMAD R45, R12.reuse, R11, R45 ;  /* 0x0000000b0c2d7224 */ /* 0x040fe200078e022d */
[----:B------:R-:W-:Y:S01]  /*0b90*/  IABS R71, R140 ;  /* 0x0000008c00477213 */ /* 0x000fe20000000000 */
[----:B------:R-:W-:Y:S01]  /*0ba0*/  IMAD R47, R12, R16, R47 ;  /* 0x000000100c2f7224 */ /* 0x000fe200078e022f */
[----:B------:R-:W-:Y:S01]  /*0bb0*/  LOP3.LUT R148, R8, 0x22, R3, 0xfe, !PT ;  /* 0x0000002208947812 */ /* 0x000fe200078efe03 */
[----:B------:R-:W-:Y:S01]  /*0bc0*/  IMAD R33, R12, R9, R33 ;  /* 0x000000090c217224 */ /* 0x000fe200078e0221 */
[----:B------:R-:W-:Y:S01]  /*0bd0*/  IABS R75, R136 ;  /* 0x00000088004b7213 */ /* 0x000fe20000000000 */
[C---:B------:R-:W-:Y:S01]  /*0be0*/  IMAD.HI.U32 R11, R5.reuse, R55, RZ ;  /* 0x00000037050b7227 */ /* 0x040fe200078e00ff */
[----:B------:R-:W-:Y:S01]  /*0bf0*/  IABS R77, R134 ;  /* 0x00000086004d7213 */ /* 0x000fe20000000000 */
[----:B------:R1:W-:Y:S01]  /*0c00*/  STL [R1+0x150], R28 ;  /* 0x0001501c01007387 */ /* 0x0003e20000100800 */
[----:B------:R-:W-:Y:S01]  /*0c10*/  IABS R63, R148 ;  /* 0x00000094003f7213 */ /* 0x000fe20000000000 */
[C---:B------:R-:W-:Y:S01]  /*0c20*/  IMAD.HI.U32 R16, R5.reuse, R57, RZ ;  /* 0x0000003905107227 */ /* 0x040fe200078e00ff */
[C-C-:B------:R-:W-:Y:S01]  /*0c30*/  LOP3.LUT R132, R8.reuse, 0x32, R3.reuse, 0xfe, !PT ;  /* 0x0000003208847812 */ /* 0x140fe200078efe03 */
[----:B------:R1:W-:Y:S01]  /*0c40*/  STL [R1+0x14c], R30 ;  /* 0x00014c1e01007387 */ /* 0x0003e20000100800 */
[C---:B------:R-:W-:Y:S01]  /*0c50*/  LOP3.LUT R130, R8.reuse, 0x34, R3, 0xfe, !PT ;  /* 0x0000003408827812 */ /* 0x040fe200078efe03 */
[----:B------:R-:W-:Y:S01]  /*0c60*/  IMAD.MOV R6, RZ, RZ, -R6 ;  /* 0x000000ffff067224 */ /* 0x000fe200078e0a06 */
[----:B------:R-:W-:Y:S01]  /*0c70*/  IABS R79, R132 ;  /* 0x00000084004f7213 */ /* 0x000fe20000000000 */
[----:B------:R-:W-:Y:S01]  /*0c80*/  IMAD.MOV R7, RZ, RZ, -R7 ;  /* 0x000000ffff077224 */ /* 0x000fe200078e0a07 */
[----:B------:R-:W-:Y:S01]  /*0c90*/  IABS R81, R130 ;  /* 0x0000008200517213 */ /* 0x000fe20000000000 */
[C---:B------:R-:W-:Y:S01]  /*0ca0*/  IMAD.HI.U32 R9, R5.reuse, R43, RZ ;  /* 0x0000002b05097227 */ /* 0x040fe200078e00ff */
[C-C-:B------:R-:W-:Y:S01]  /*0cb0*/  LOP3.LUT R138, R8.reuse, 0x2c, R3.reuse, 0xfe, !PT ;  /* 0x0000002c088a7812 */ /* 0x140fe200078efe03 */
[----:B------:R1:W-:Y:S01]  /*0cc0*/  STL [R1+0x148], R32 ;  /* 0x0001482001007387 */ /* 0x0003e20000100800 */
[C---:B------:R-:W-:Y:S01]  /*0cd0*/  LOP3.LUT R126, R8.reuse, 0x38, R3, 0xfe, !PT ;  /* 0x00000038087e7812 */ /* 0x040fe200078efe03 */
        /* <DEDUP_REMOVED lines=12> */
[----:B------:R-:W-:Y:S01]  /*0da0*/  STL [R1+0x144], R34 ;  /* 0x0001442201007387 */ /* 0x000fe20000100800 */
[----:B------:R-:W-:Y:S01]  /*0db0*/  LOP3.LUT R120, R8, 0x3e, R3, 0xfe, !PT ;  /* 0x0000003e08787812 */ /* 0x000fe200078efe03 */
[C---:B------:R-:W-:Y:S01]  /*0dc0*/  IMAD.HI.U32 R7, R5.reuse, R61, RZ ;  /* 0x0000003d05077227 */ /* 0x040fe200078e00ff */
[----:B------:R-:W-:Y:S01]  /*0dd0*/  LOP3.LUT R118, R4, 0x40, RZ, 0xfc, !PT ;  /* 0x0000004004767812 */ /* 0x000fe200078efcff */
[----:B------:R1:W-:Y:S01]  /*0de0*/  STL [R1+0x140], R36 ;  /* 0x0001402401007387 */ /* 0x0003e20000100800 */
[----:B------:R-:W-:Y:S01]  /*0df0*/  IABS R83, R128 ;  /* 0x0000008000537213 */ /* 0x000fe20000000000 */
[C---:B------:R-:W-:Y:S01]  /*0e00*/  IMAD R55, R12.reuse, R11, R55 ;  /* 0x0000000b0c377224 */ /* 0x040fe200078e0237 */
[----:B------:R-:W-:Y:S01]  /*0e10*/  IABS R89, R122 ;  /* 0x0000007a00597213 */ /* 0x000fe20000000000 */
[C---:B------:R-:W-:Y:S01]  /*0e20*/  IMAD R57, R12.reuse, R16, R57 ;  /* 0x000000100c397224 */ /* 0x040fe200078e0239 */
[----:B------:R-:W-:Y:S01]  /*0e30*/  IABS R91, R120 ;  /* 0x00000078005b7213 */ /* 0x000fe20000000000 */
[----:B------:R-:W-:Y:S01]  /*0e40*/  IMAD R43, R12, R9, R43 ;  /* 0x000000090c2b7224 */ /* 0x000fe200078e022b */
[----:B------:R-:W-:Y:S01]  /*0e50*/  IABS R93, R118 ;  /* 0x00000076005d7213 */ /* 0x000fe20000000000 */
[C---:B------:R-:W-:Y:S01]  /*0e60*/  IMAD.HI.U32 R11, R5.reuse, R65, RZ ;  /* 0x00000041050b7227 */ /* 0x040fe200078e00ff */
[C---:B------:R-:W-:Y:S01]  /*0e70*/  LOP3.LUT R116, R4.reuse, 0x42, RZ, 0xfc, !PT ;  /* 0x0000004204747812 */ /* 0x040fe200078efcff */
[----:B------:R-:W-:Y:S01]  /*0e80*/  STL [R1+0x13c], R38 ;  /* 0x00013c2601007387 */ /* 0x000fe20000100800 */
[C---:B------:R-:W-:Y:S01]  /*0e90*/  LOP3.LUT R114, R4.reuse, 0x44, RZ, 0xfc, !PT ;  /* 0x0000004404727812 */ /* 0x040fe200078efcff */
[C---:B------:R-:W-:Y:S01]  /*0ea0*/  IMAD.HI.U32 R16, R5.reuse, R67, RZ ;  /* 0x0000004305107227 */ /* 0x040fe200078e00ff */
[C---:B------:R-:W-:Y:S01]  /*0eb0*/  LOP3.LUT R112, R4.reuse, 0x46, RZ, 0xfc, !PT ;  /* 0x0000004604707812 */ /* 0x040fe200078efcff */
[----:B------:R1:W-:Y:S01]  /*0ec0*/  STL [R1+0x138], R40 ;  /* 0x0001382801007387 */ /* 0x0003e20000100800 */
[C---:B------:R-:W-:Y:S01]  /*0ed0*/  LOP3.LUT R110, R4.reuse, 0x48, RZ, 0xfc, !PT ;  /* 0x00000048046e7812 */ /* 0x040fe200078efcff */
[----:B------:R-:W-:Y:S01]  /*0ee0*/  IMAD.MOV R6, RZ, RZ, -R6 ;  /* 0x000000ffff067224 */ /* 0x000fe200078e0a06 */
[----:B------:R-:W-:Y:S01]  /*0ef0*/  LOP3.LUT R108, R4, 0x4a, RZ, 0xfc, !PT ;  /* 0x0000004a046c7812 */ /* 0x000fe200078efcff */
[----:B------:R-:W-:Y:S01]  /*0f00*/  IMAD.MOV R7, RZ, RZ, -R7 ;  /* 0x000000ffff077224 */ /* 0x000fe200078e0a07 */
[----:B------:R-:W-:Y:S01]  /*0f10*/  IABS R95, R116 ;  /* 0x00000074005f7213 */ /* 0x000fe20000000000 */
[C---:B------:R-:W-:Y:S01]  /*0f20*/  IMAD.HI.U32 R9, R5.reuse, R53, RZ ;  /* 0x0000003505097227 */ /* 0x040fe200078e00ff */
[----:B------:R-:W-:Y:S01]  /*0f30*/  IABS R97, R114 ;  /* 0x0000007200617213 */ /* 0x000fe20000000000 */
[----:B------:R-:W-:Y:S01]  /*0f40*/  STL [R1+0x134], R150 ;  /* 0x0001349601007387 */ /* 0x000fe20000100800 */
[----:B------:R-:W-:Y:S01]  /*0f50*/  IABS R99, R112 ;  /* 0x0000007000637213 */ /* 0x000fe20000000000 */
[----:B------:R-:W-:Y:S01]  /*0f60*/  IMAD.MOV R11, RZ, RZ, -R11 ;  /* 0x000000ffff0b7224 */ /* 0x000fe200078e0a0b */
[----:B------:R-:W-:Y:S01]  /*0f70*/  IABS R101, R110 ;  /* 0x0000006e00657213 */ /* 0x000fe20000000000 */
[----:B------:R-:W-:Y:S01]  /*0f80*/  IMAD.MOV R16, RZ, RZ, -R16 ;  /* 0x000000ffff107224 */ /* 0x000fe200078e0a10 */
[----:B------:R-:W-:Y:S01]  /*0f90*/  IABS R103, R108 ;  /* 0x0000006c00677213 */ /* 0x000fe20000000000 */
[----:B------:R-:W-:Y:S01]  /*0fa0*/  IMAD R59, R12, R6, R59 ;  /* 0x000000060c3b7224 */ /* 0x000fe200078e023b */
[----:B------:R-:W-:Y:S01]  /*0fb0*/  LOP3.LUT R106, R4, 0x4c, RZ, 0xfc, !PT ;  /* 0x0000004c046a7812 */ /* 0x000fe200078efcff */
[----:B------:R-:W-:Y:S01]  /*0fc0*/  IMAD R61, R12, R7, R61 ;  /* 0x000000070c3d7224 */ /* 0x000fe200078e023d */
[C---:B------:R-:W-:Y:S01]  /*0fd0*/  LOP3.LUT R104, R4.reuse, 0x4e, RZ, 0xfc, !PT ;  /* 0x0000004e04687812 */ /* 0x040fe200078efcff */
[----:B------:R-:W-:Y:S01]  /*0fe0*/  IMAD.MOV R9, RZ, RZ, -R9 ;  /* 0x000000ffff097224 */ /* 0x000fe200078e0a09 */
[C---:B------:R-:W-:Y:S01]  /*0ff0*/  LOP3.LUT R102, R4.reuse, 0x50, RZ, 0xfc, !PT ;  /* 0x0000005004667812 */ /* 0x040fe200078efcff */
[C---:B------:R-:W-:Y:S01]  /*1000*/  IMAD.HI.U32 R6, R5.reuse, R69, RZ ;  /* 0x0000004505067227 */ /* 0x040fe200078e00ff */
[C---:B------:R-:W-:Y:S01]  /*1010*/  LOP3.LUT R100, R4.reuse, 0x52, RZ, 0xfc, !PT ;  /* 0x0000005204647812 */ /* 0x040fe200078efcff */
[----:B------:R-:W-:Y:S01]  /*1020*/  STL [R1+0x130], R148 ;  /* 0x0001309401007387 */ /* 0x000fe20000100800 */
[----:B------:R-:W-:Y:S01]  /*1030*/  LOP3.LUT R98, R4, 0x54, RZ, 0xfc, !PT ;  /* 0x0000005404627812 */ /* 0x000fe200078efcff */
[C---:B------:R-:W-:Y:S01]  /*1040*/  IMAD.HI.U32 R7, R5.reuse, R71, RZ ;  /* 0x0000004705077227 */ /* 0x040fe200078e00ff */
[----:B------:R-:W-:Y:S01]  /*1050*/  IABS R105, R106 ;  /* 0x0000006a00697213 */ /* 0x000fe20000000000 */
[----:B------:R-:W-:Y:S01]  /*1060*/  STL [R1+0x12c], R146 ;  /* 0x00012c9201007387 */ /* 0x000fe20000100800 */
        /* <DEDUP_REMOVED lines=13> */
[----:B------:R-:W-:Y:S01]  /*1140*/  STL [R1+0x124], R142 ;  /* 0x0001248e01007387 */ /* 0x000fe20000100800 */
        /* <DEDUP_REMOVED lines=33> */
[----:B------:R-:W-:Y:S01]  /*1360*/  IMAD.MOV R11, RZ, RZ, -R6 ;  /* 0x000000ffff0b7224 */ /* 0x000fe200078e0a06 */
[C---:B------:R-:W-:Y:S01]  /*1370*/  LOP3.LUT R64, R4.reuse, 0x6a, RZ, 0xfc, !PT ;  /* 0x0000006a04407812 */ /* 0x040fe200078efcff */
[----:B------:R-:W-:Y:S01]  /*1380*/  IMAD.MOV R16, RZ, RZ, -R7 ;  /* 0x000000ffff107224 */ /* 0x000fe200078e0a07 */
[C---:B------:R-:W-:Y:S01]  /*1390*/  LOP3.LUT R62, R4.reuse, 0x6c, RZ, 0xfc, !PT ;  /* 0x0000006c043e7812 */ /* 0x040fe200078efcff */
[C---:B------:R-:W-:Y:S01]  /*13a0*/  IMAD.HI.U32 R9, R5.reuse, R73, RZ ;  /* 0x0000004905097227 */ /* 0x040fe200078e00ff */
[C---:B------:R-:W-:Y:S01]  /*13b0*/  LOP3.LUT R60, R4.reuse, 0x6e, RZ, 0xfc, !PT ;  /* 0x0000006e043c7812 */ /* 0x040fe200078efcff */
[----:B------:R-:W-:Y:S01]  /*13c0*/  STL [R1+0x114], R134 ;  /* 0x0001148601007387 */ /* 0x000fe20000100800 */
[C---:B------:R-:W-:Y:S01]  /*13d0*/  LOP3.LUT R58, R4.reuse, 0x70, RZ, 0xfc, !PT ;  /* 0x00000070043a7812 */ /* 0x040fe200078efcff */
[C---:B------:R-:W-:Y:S01]  /*13e0*/  IMAD.HI.U32 R6, R5.reuse, R85, RZ ;  /* 0x0000005505067227 */ /* 0x040fe200078e00ff */
[C---:B------:R-:W-:Y:S01]  /*13f0*/  LOP3.LUT R56, R4.reuse, 0x72, RZ, 0xfc, !PT ;  /* 0x0000007204387812 */ /* 0x040fe200078efcff */
[----:B------:R-:W-:Y:S01]  /*1400*/  STL [R1+0x110], R132 ;  /* 0x0001108401007387 */ /* 0x000fe20000100800 */
        /* <DEDUP_REMOVED lines=9> */
[----:B------:R-:W-:Y:S01]  /*14a0*/  IMAD.MOV R7, RZ, RZ, -R7 ;  /* 0x000000ffff077224 */ /* 0x000fe200078e0a07 */
[----:B------:R-:W-:Y:S01]  /*14b0*/  LOP3.LUT R54, R4, 0x74, RZ, 0xfc, !PT ;  /* 0x0000007404367812 */ /* 0x000fe200078efcff */
[----:B------:R-:W-:Y:S01]  /*14c0*/  IMAD R73, R12, R9, R73 ;  /* 0x000000090c497224 */ /* 0x000fe200078e0249 */
[----:B------:R-:W-:Y:S01]  /*14d0*/  LOP3.LUT R52, R4, 0x76, RZ, 0xfc, !PT ;  /* 0x0000007604347812 */ /* 0x000fe200078efcff */
[----:B------:R-:W-:Y:S01]  /*14e0*/  IMAD R85, R12, R6, R85 ;  /* 0x000000060c557224 */ /* 0x000fe200078e0255 */
[----:B------:R-:W-:Y:S01]  /*14f0*/  LOP3.LUT R50, R4, 0x78, RZ, 0xfc, !PT ;  /* 0x0000007804327812 */ /* 0x000fe200078efcff */
[----:B------:R-:W-:Y:S01]  /*1500*/  IMAD R87, R12, R7, R87 ;  /* 0x000000070c577224 */ /* 0x000fe200078e0257 */
[C---:B------:R-:W-:Y:S01]  /*1510*/  LOP3.LUT R48, R4.reuse, 0x7a, RZ, 0xfc, !PT ;  /* 0x0000007a04307812 */ /* 0x040fe200078efcff */
[C---:B------:R-:W-:Y:S01]  /*1520*/  IMAD.HI.U32 R9, R5.reuse, R83, RZ ;  /* 0x0000005305097227 */ /* 0x040fe200078e00ff */
[C---:B-1----:R-:W-:Y:S01]  /*1530*/  LOP3.LUT R2, R4.reuse, 0x7c, RZ, 0xfc, !PT ;  /* 0x0000007c04027812 */ /* 0x042fe200078efcff */
[----:B------:R-:W-:Y:S01]  /*1540*/  STL [R1+0x108], R128 ;  /* 0x0001088001007387 */ /* 0x000fe20000100800 */
[----:B------:R-:W-:Y:S01]  /*1550*/  LOP3.LUT R46, R4, 0x7e, RZ, 0xfc, !PT ;  /* 0x0000007e042e7812 */ /* 0x000fe200078efcff */
[C---:B------:R-:W-:Y:S01]  /*1560*/  IMAD.HI.U32 R6, R5.reuse, R89, RZ ;  /* 0x0000005905067227 */ /* 0x040fe200078e00ff */
[----:B------:R-:W-:Y:S01]  /*1570*/  IABS R145, R54 ;  /* 0x0000003600917213 */ /* 0x000fe20000000000 */
[----:B------:R-:W-:Y:S01]  /*1580*/  STL [R1+0x104], R126 ;  /* 0x0001047e01007387 */ /* 0x000fe20000100800 */
[----:B------:R-:W-:Y:S01]  /*1590*/  IABS R147, R52 ;  /* 0x0000003400937213 */ /* 0x000fe20000000000 */
[C---:B------:R-:W-:Y:S01]  /*15a0*/  IMAD.HI.U32 R7, R5.reuse, R91, RZ ;  /* 0x0000005b05077227 */ /* 0x040fe200078e00ff */
[----:B------:R-:W-:Y:S01]  /*15b0*/  IABS R149, R50 ;  /* 0x0000003200957213 */ /* 0x000fe20000000000 */
[----:B------:R-:W-:Y:S01]  /*15c0*/  STL [R1+0x100], R124 ;  /* 0x0001007c01007387 */ /* 0x000fe20000100800 */
[----:B------:R-:W-:Y:S01]  /*15d0*/  IABS R151, R48 ;  /* 0x0000003000977213 */ /* 0x000fe20000000000 */
[----:B------:R-:W-:Y:S01]  /*15e0*/  IMAD.HI.U32 R8, R5, R93, RZ ;  /* 0x0000005d05087227 */ /* 0x000fe200078e00ff */
[----:B------:R-:W-:Y:S01]  /*15f0*/  IABS R153, R2 ;  /* 0x0000000200997213 */ /* 0x000fe20000000000 */
[----:B------:R-:W-:Y:S01]  /*1600*/  STL [R1+0xfc], R122 ;  /* 0x0000fc7a01007387 */ /* 0x000fe20000100800 */
[----:B------:R-:W-:Y:S01]  /*1610*/  IABS R155, R46 ;  /* 0x0000002e009b7213 */ /* 0x000fe20000000000 */
[----:B------:R-:W-:Y:S01]  /*1620*/  IMAD.MOV R9, RZ, RZ, -R9 ;  /* 0x000000ffff097224 */ /* 0x000fe200078e0a09 */
[C---:B------:R-:W-:Y:S01]  /*1630*/  ISETP.GT.U32.AND P0, PT, R12.reuse, R15, PT ;  /* 0x0000000f0c00720c */ /* 0x040fe20003f04070 */
[----:B------:R-:W-:Y:S01]  /*1640*/  IMAD.MOV R6, RZ, RZ, -R6 ;  /* 0x000000ffff067224 */ /* 0x000fe200078e0a06 */
[C---:B------:R-:W-:Y:S01]  /*1650*/  ISETP.GT.U32.AND P2, PT, R12.reuse, R33, PT ;  /* 0x000000210c00720c */ /* 0x040fe20003f44070 */
[----:B------:R-:W-:Y:S01]  /*1660*/  IMAD.MOV R7, RZ, RZ, -R7 ;  /* 0x000000ffff077224 */ /* 0x000fe200078e0a07 */
[C---:B------:R-:W-:Y:S01]  /*1670*/  ISETP.GT.U32.AND P1, PT, R12.reuse, R17, PT ;  /* 0x000000110c00720c */ /* 0x040fe20003f24070 */
[----:B------:R-:W-:Y:S01]  /*1680*/  IMAD.MOV R8, RZ, RZ, -R8 ;  /* 0x000000ffff087224 */ /* 0x000fe200078e0a08 */
[C---:B------:R-:W-:Y:S01]  /*1690*/  ISETP.GT.U32.AND P3, PT, R12.reuse, R35, PT ;  /* 0x000000230c00720c */ /* 0x040fe20003f64070 */
[C---:B------:R-:W-:Y:S01]  /*16a0*/  IMAD R79, R12.reuse, R11, R79 ;  /* 0x0000000b0c4f7224 */ /* 0x040fe200078e024f */
[----:B------:R-:W-:Y:S01]  /*16b0*/  STL [R1+0xf8], R120 ;  /* 0x0000f87801007387 */ /* 0x000fe20000100800 */
[----:B------:R-:W-:-:S02]  /*16c0*/  IMAD R83, R12, R9, R83 ;  /* 0x000000090c537224 */ /* 0x000fc400078e0253 */
[C---:B------:R-:W-:Y:S01]  /*16d0*/  IMAD R89, R12.reuse, R6, R89 ;  /* 0x000000060c597224 */ /* 0x040fe200078e0259 */
[----:B------:R-:W-:Y:S01]  /*16e0*/  STL [R1+0xf4], R118 ;  /* 0x0000f47601007387 */ /* 0x000fe20000100800 */
[C---:B------:R-:W-:Y:S02]  /*16f0*/  IMAD R91, R12.reuse, R7, R91 ;  /* 0x000000070c5b7224 */ /* 0x040fe400078e025b */
[----:B------:R-:W-:Y:S01]  /*1700*/  IMAD R93, R12, R8, R93 ;  /* 0x000000080c5d7224 */ /* 0x000fe200078e025d */
[----:B------:R-:W-:Y:S01]  /*1710*/  STL [R1+0x1f0], R116 ;  /* 0x0001f07401007387 */ /* 0x000fe20000100800 */
[----:B------:R-:W-:-:S03]  /*1720*/  IMAD.HI.U32 R9, R5, R95, RZ ;  /* 0x0000005f05097227 */ /* 0x000fc600078e00ff */
        /* <DEDUP_REMOVED lines=9> */
[----:B------:R-:W-:Y:S02]  /*17c0*/  IMAD.MOV R9, RZ, RZ, -R9 ;  /* 0x000000ffff097224 */ /* 0x000fe400078e0a09 */
[----:B------:R-:W-:Y:S01]  /*17d0*/  IMAD.MOV R11, RZ, RZ, -R11 ;  /* 0x000000ffff0b7224 */ /* 0x000fe200078e0a0b */
[----:B------:R-:W-:Y:S01]  /*17e0*/  STL [R1+0x1d8], R104 ;  /* 0x0001d86801007387 */ /* 0x000fe20000100800 */
[----:B------:R-:W-:Y:S02]  /*17f0*/  IMAD.MOV R6, RZ, RZ, -R6 ;  /* 0x000000ffff067224 */ /* 0x000fe400078e0a06 */
[----:B------:R-:W-:Y:S01]  /*1800*/  IMAD.MOV R7, RZ, RZ, -R7 ;  /* 0x000000ffff077224 */ /* 0x000fe200078e0a07 */
[----:B------:R-:W-:Y:S01]  /*1810*/  STL [R1+0x1d4], R102 ;  /* 0x0001d46601007387 */ /* 0x000fe20000100800 */
[----:B------:R-:W-:Y:S02]  /*1820*/  IMAD.MOV R8, RZ, RZ, -R8 ;  /* 0x000000ffff087224 */ /* 0x000fe400078e0a08 */
        /* <DEDUP_REMOVED lines=58> */
[----:B------:R-:W-:-:S04]  /*1bd0*/  IMAD.HI.U32 R9, R5, R125, RZ ;  /* 0x0000007d05097227 */ /* 0x000fc800078e00ff */
[----:B------:R-:W-:-:S04]  /*1be0*/  IMAD.HI.U32 R11, R5, R127, RZ ;  /* 0x0000007f050b7227 */ /* 0x000fc800078e00ff */
[----:B------:R-:W-:-:S04]  /*1bf0*/  IMAD.HI.U32 R6, R5, R137, RZ ;  /* 0x0000008905067227 */ /* 0x000fc800078e00ff */
[----:B------:R-:W-:-:S04]  /*1c00*/  IMAD.HI.U32 R7, R5, R131, RZ ;  /* 0x0000008305077227 */ /* 0x000fc800078e00ff */
[----:B------:R-:W-:-:S04]  /*1c10*/  IMAD.HI.U32 R8, R5, R129, RZ ;  /* 0x0000008105087227 */ /* 0x000fc800078e00ff */
[----:B------:R-:W-:Y:S02]  /*1c20*/  IMAD.MOV R9, RZ, RZ, -R9 ;  /* 0x000000ffff097224 */ /* 0x000fe400078e0a09 */
[----:B------:R-:W-:Y:S02]  /*1c30*/  IMAD.MOV R11, RZ, RZ, -R11 ;  /* 0x000000ffff0b7224 */ /* 0x000fe400078e0a0b */
[----:B------:R-:W-:Y:S02]  /*1c40*/  IMAD.MOV R6, RZ, RZ, -R6 ;  /* 0x000000ffff067224 */ /* 0x000fe400078e0a06 */
[----:B------:R-:W-:Y:S02]  /*1c50*/  IMAD.MOV R7, RZ, RZ, -R7 ;  /* 0x000000ffff077224 */ /* 0x000fe400078e0a07 */
[----:B------:R-:W-:Y:S02]  /*1c60*/  IMAD.MOV R8, RZ, RZ, -R8 ;  /* 0x000000ffff087224 */ /* 0x000fe400078e0a08 */
[----:B------:R-:W-:-:S02]  /*1c70*/  IMAD R125, R12, R9, R125 ;  /* 0x000000090c7d7224 */ /* 0x000fc400078e027d */
[C---:B------:R-:W-:Y:S02]  /*1c80*/  IMAD R127, R12.reuse, R11, R127 ;  /* 0x0000000b0c7f7224 */ /* 0x040fe400078e027f */
[C---:B------:R-:W-:Y:S02]  /*1c90*/  IMAD R137, R12.reuse, R6, R137 ;  /* 0x000000060c897224 */ /* 0x040fe400078e0289 */
[C---:B------:R-:W-:Y:S02]  /*1ca0*/  IMAD R131, R12.reuse, R7, R131 ;  /* 0x000000070c837224 */ /* 0x040fe400078e0283 */
[----:B------:R-:W-:Y:S02]  /*1cb0*/  IMAD R129, R12, R8, R129 ;  /* 0x000000080c817224 */ /* 0x000fe400078e0281 */
        /* <DEDUP_REMOVED lines=20> */
[----:B------:R-:W-:-:S04]  /*1e00*/  IMAD.HI.U32 R5, R5, R155, RZ ;  /* 0x0000009b05057227 */ /* 0x000fc800078e00ff */
[----:B------:R-:W-:Y:S02]  /*1e10*/  IMAD.MOV R5, RZ, RZ, -R5 ;  /* 0x000000ffff057224 */ /* 0x000fe400078e0a05 */
[--C-:B------:R-:W-:Y:S02]  /*1e20*/  @!P0 IMAD.IADD R15, R15, 0x1, -R12.reuse ;  /* 0x000000010f0f8824 */ /* 0x100fe400078e0a0c */
[C---:B------:R-:W-:Y:S02]  /*1e30*/  IMAD R155, R12.reuse, R5, R155 ;  /* 0x000000050c9b7224 */ /* 0x040fe400078e029b */
[--C-:B------:R-:W-:Y:S01]  /*1e40*/  @!P2 IMAD.IADD R33, R33, 0x1, -R12.reuse ;  /* 0x000000012121a824 */ /* 0x100fe200078e0a0c */
[C---:B------:R-:W-:Y:S01]  /*1e50*/  ISETP.GT.U32.AND P4, PT, R12.reuse, R15, PT ;  /* 0x0000000f0c00720c */ /* 0x040fe20003f84070 */
[--C-:B------:R-:W-:Y:S01]  /*1e60*/  @!P1 IMAD.IADD R17, R17, 0x1, -R12.reuse ;  /* 0x0000000111119824 */ /* 0x100fe200078e0a0c */
[C---:B------:R-:W-:Y:S01]  /*1e70*/  ISETP.GT.U32.AND P0, PT, R12.reuse, R155, PT ;  /* 0x0000009b0c00720c */ /* 0x040fe20003f04070 */
[----:B------:R-:W-:Y:S01]  /*1e80*/  @!P3 IMAD.IADD R35, R35, 0x1, -R12 ;  /* 0x000000012323b824 */ /* 0x000fe200078e0a0c */
[C---:B------:R-:W-:Y:S01]  /*1e90*/  ISETP.GT.U32.AND P2, PT, R12.reuse, R33, PT ;  /* 0x000000210c00720c */ /* 0x040fe20003f44070 */
[C---:B------:R-:W-:Y:S01]  /*1ea0*/  IMAD R81, R12.reuse, R16, R81 ;  /* 0x000000100c517224 */ /* 0x040fe200078e0251 */
[C---:B------:R-:W-:Y:S01]  /*1eb0*/  ISETP.GT.U32.AND P5, PT, R12.reuse, R17, PT ;  /* 0x000000110c00720c */ /* 0x040fe20003fa4070 */
[----:B------:R-:W-:Y:S01]  /*1ec0*/  IMAD.MOV R11, RZ, RZ, -R11 ;  /* 0x000000ffff0b7224 */ /* 0x000fe200078e0a0b */
[C---:B------:R-:W-:Y:S01]  /*1ed0*/  ISETP.GT.U32.AND P1, PT, R12.reuse, R37, PT ;  /* 0x000000250c00720c */ /* 0x040fe20003f24070 */
[----:B------:R-:W-:Y:S01]  /*1ee0*/  IMAD.MOV R6, RZ, RZ, -R6 ;  /* 0x000000ffff067224 */ /* 0x000fe200078e0a06 */
[C---:B------:R-:W-:Y:S01]  /*1ef0*/  ISETP.GT.U32.AND P3, PT, R12.reuse, R39, PT ;  /* 0x000000270c00720c */ /* 0x040fe20003f64070 */
[C---:B------:R-:W-:Y:S01]  /*1f00*/  IMAD R147, R12.reuse, R11, R147 ;  /* 0x0000000b0c937224 */ /* 0x040fe200078e0293 */
[C---:B------:R-:W-:Y:S01]  /*1f10*/  ISETP.GT.U32.AND P6, PT, R12.reuse, R35, PT ;  /* 0x000000230c00720c */ /* 0x040fe20003fc4070 */
[--C-:B------:R-:W-:Y:S01]  /*1f20*/  @!P4 IMAD.IADD R15, R15, 0x1, -R12.reuse ;  /* 0x000000010f0fc824 */ /* 0x100fe200078e0a0c */
        /* <DEDUP_REMOVED lines=80> */
[----:B------:R-:W-:Y:S01]  /*2430*/  ISETP.GT.U32.AND P3, PT, R12, R69, PT ;  /* 0x000000450c00720c */ /* 0x000fe20003f64070 */
[----:B------:R-:W-:-:S02]  /*2440*/  @!P6 IMAD.IADD R63, R63, 0x1, -R12 ;  /* 0x000000013f3fe824 */ /* 0x000fc400078e0a0c */
        /* <DEDUP_REMOVED lines=12> */
[----:B------:R-:W-:Y:S01]  /*2510*/  IMAD.MOV R7, RZ, RZ, -R7 ;  /* 0x000000ffff077224 */ /* 0x000fe200078e0a07 */
        /* <DEDUP_REMOVED lines=52> */
[----:B------:R-:W-:Y:S01]  /*2860*/  @!P3 IMAD.IADD R97, R97, 0x1, -R12 ;  /* 0x000000016161b824 */ /* 0x000fe200078e0a0c */
        /* <DEDUP_REMOVED lines=43> */
[----:B------:R-:W-:-:S02]  /*2b20*/  IMAD R149, R12, R6, R149 ;  /* 0x000000060c957224 */ /* 0x000fc400078e0295 */
[--C-:B------:R-:W-:Y:S01]  /*2b30*/  @!P4 IMAD.IADD R119, R119, 0x1, -R12.reuse ;  /* 0x000000017777c824 */ /* 0x100fe200078e0a0c */
[C---:B------:R-:W-:Y:S01]  /*2b40*/  ISETP.GT.U32.AND P4, PT, R12.reuse, R131, PT ;  /* 0x000000830c00720c */ /* 0x040fe20003f84070 */
[--C-:B------:R-:W-:Y:S01]  /*2b50*/  @!P0 IMAD.IADD R117, R117, 0x1, -R12.reuse ;  /* 0x0000000175758824 */ /* 0x100fe200078e0a0c */
[C---:B------:R-:W-:Y:S01]  /*2b60*/  ISETP.GT.U32.AND P0, PT, R12.reuse, R137, PT ;  /* 0x000000890c00720c */ /* 0x040fe20003f04070 */
[--C-:B------:R-:W-:Y:S01]  /*2b70*/  @!P2 IMAD.IADD R121, R121, 0x1, -R12.reuse ;  /* 0x000000017979a824 */ /* 0x100fe200078e0a0c */
[C---:B------:R-:W-:Y:S01]  /*2b80*/  ISETP.GT.U32.AND P2, PT, R12.reuse, R133, PT ;  /* 0x000000850c00720c */ /* 0x040fe20003f44070 */
[C---:B------:R-:W-:Y:S02]  /*2b90*/  IMAD R151, R12.reuse, R7, R151 ;  /* 0x000000070c977224 */ /* 0x040fe400078e0297 */
        /* <DEDUP_REMOVED lines=11> */
[----:B------:R-:W-:Y:S02]  /*2c50*/  IMAD.MOV.U32 R5, RZ, RZ, 0x3f ;  /* 0x0000003fff057424 */ /* 0x000fe400078e00ff */
[--C-:B------:R-:W-:Y:S01]  /*2c60*/  @!P1 IMAD.IADD R135, R135, 0x1, -R12.reuse ;  /* 0x0000000187879824 */ /* 0x100fe200078e0a0c */
[C---:B------:R-:W-:Y:S01]  /*2c70*/  ISETP.GT.U32.AND P1, PT, R12.reuse, R149, PT ;  /* 0x000000950c00720c */ /* 0x040fe20003f24070 */
[--C-:B------:R-:W-:Y:S01]  /*2c80*/  @!P3 IMAD.IADD R139, R139, 0x1, -R12.reuse ;  /* 0x000000018b8bb824 */ /* 0x100fe200078e0a0c */
[C---:B------:R-:W-:Y:S01]  /*2c90*/  ISETP.GT.U32.AND P3, PT, R12.reuse, R151, PT ;  /* 0x000000970c00720c */ /* 0x040fe20003f64070 */
[--C-:B------:R-:W-:Y:S01]  /*2ca0*/  @!P6 IMAD.IADD R115, R115, 0x1, -R12.reuse ;  /* 0x000000017373e824 */ /* 0x100fe200078e0a0c */
[----:B------:R-:W-:Y:S01]  /*2cb0*/  IADD3 R19, R5, c[0x0][0x180], RZ ;  /* 0x0000600005137a10 */ /* 0x000fe20007ffe0ff */
[--C-:B------:R-:W-:Y:S01]  /*2cc0*/  @!P4 IMAD.IADD R143, R143, 0x1, -R12.reuse ;  /* 0x000000018f8fc824 */ /* 0x100fe200078e0a0c */
[----:B------:R-:W-:Y:S01]  /*2cd0*/  ISETP.GE.AND P4, PT, R3, c[0x0][0x180], PT ;  /* 0x0000600003007a0c */ /* 0x000fe20003f86270 */
[--C-:B------:R-:W-:Y:S01]  /*2ce0*/  @!P0 IMAD.IADD R141, R141, 0x1, -R12.reuse ;  /* 0x000000018d8d8824 */ /* 0x100fe200078e0a0c */
[C---:B------:R-:W-:Y:S01]  /*2cf0*/  ISETP.GT.U32.AND P0, PT, R12.reuse, R153, PT ;  /* 0x000000990c00720c */ /* 0x040fe20003f04070 */
[--C-:B------:R-:W-:Y:S01]  /*2d00*/  @!P2 IMAD.IADD R147, R147, 0x1, -R12.reuse ;  /* 0x000000019393a824 */ /* 0x100fe200078e0a0c */
[C---:B------:R-:W-:Y:S01]  /*2d10*/  ISETP.GT.U32.AND P2, PT, R12.reuse, R139, PT ;  /* 0x0000008b0c00720c */ /* 0x040fe20003f44070 */
[----:B------:R-:W-:Y:S01]  /*2d20*/  IMAD.MOV.U32 R16, RZ, RZ, R15 ;  /* 0x000000ffff107224 */ /* 0x000fe200078e000f */
[----:B------:R-:W-:Y:S01]  /*2d30*/  ISETP.GT.AND P6, PT, R19, 0x3f, PT ;  /* 0x0000003f1300780c */ /* 0x000fe20003fc4270 */
[--C-:B------:R-:W-:Y:S01]  /*2d40*/  @!P1 IMAD.IADD R149, R149, 0x1, -R12.reuse ;  /* 0x0000000195959824 */ /* 0x100fe200078e0a0c */
[C---:B------:R-:W-:Y:S01]  /*2d50*/  ISETP.GT.U32.AND P1, PT, R12.reuse, R141, PT ;  /* 0x0000008d0c00720c */ /* 0x040fe20003f24070 */
[--C-:B------:R-:W-:Y:S01]  /*2d60*/  @!P3 IMAD.IADD R151, R151, 0x1, -R12.reuse ;  /* 0x000000019797b824 */ /* 0x100fe200078e0a0c */
[C---:B------:R-:W-:Y:S01]  /*2d70*/  ISETP.GT.U32.AND P3, PT, R12.reuse, R143, PT ;  /* 0x0000008f0c00720c */ /* 0x040fe20003f64070 */
[----:B------:R-:W-:Y:S01]  /*2d80*/  IMAD.MOV.U32 R18, RZ, RZ, R17 ;  /* 0x000000ffff127224 */ /* 0x000fe200078e0011 */
[----:B------:R-:W-:Y:S01]  /*2d90*/  SEL R251, RZ, 0x4, !P6 ;  /* 0x00000004fffb7807 */ /* 0x000fe20007000000 */
[--C-:B------:R-:W-:Y:S01]  /*2da0*/  @!P5 IMAD.IADD R123, R123, 0x1, -R12.reuse ;  /* 0x000000017b7bd824 */ /* 0x100fe200078e0a0c */
[----:B------:R-:W-:Y:S01]  /*2db0*/  ISETP.GT.U32.AND P5, PT, R12, R129, PT ;  /* 0x000000810c00720c */ /* 0x000fe20003fa4070 */
[--C-:B------:R-:W-:Y:S01]  /*2dc0*/  @!P0 IMAD.IADD R153, R153, 0x1, -R12.reuse ;  /* 0x0000000199998824 */ /* 0x100fe200078e0a0c */
[----:B------:R-:W-:Y:S01]  /*2dd0*/  ISETP.GE.AND P0, PT, R4, RZ, PT ;  /* 0x000000ff0400720c */ /* 0x000fe20003f06270 */
[--C-:B------:R-:W-:Y:S01]  /*2de0*/  @!P2 IMAD.IADD R139, R139, 0x1, -R12.reuse ;  /* 0x000000018b8ba824 */ /* 0x100fe200078e0a0c */
[----:B------:R-:W-:Y:S01]  /*2df0*/  SEL R42, R251, RZ, !P4 ;  /* 0x000000fffb2a7207 */ /* 0x000fe20006000000 */
[----:B------:R-:W-:Y:S01]  /*2e00*/  IMAD.MOV R9, RZ, RZ, -R9 ;  /* 0x000000ffff097224 */ /* 0x000fe200078e0a09 */
[----:B------:R-:W-:Y:S01]  /*2e10*/  ISETP.GE.AND P4, PT, R23, RZ, PT ;  /* 0x000000ff1700720c */ /* 0x000fe20003f86270 */
[--C-:B------:R-:W-:Y:S01]  /*2e20*/  @!P1 IMAD.IADD R141, R141, 0x1, -R12.reuse ;  /* 0x000000018d8d9824 */ /* 0x100fe200078e0a0c */
[----:B------:R-:W-:Y:S01]  /*2e30*/  ISETP.GE.AND P2, PT, R156, RZ, PT ;  /* 0x000000ff9c00720c */ /* 0x000fe20003f46270 */
[--C-:B------:R-:W-:Y:S01]  /*2e40*/  @!P3 IMAD.IADD R143, R143, 0x1, -R12.reuse ;  /* 0x000000018f8fb824 */ /* 0x100fe200078e0a0c */
[----:B------:R-:W-:Y:S01]  /*2e50*/  ISETP.GE.AND P1, PT, R154, RZ, PT ;  /* 0x000000ff9a00720c */ /* 0x000fe20003f26270 */
[----:B------:R-:W-:Y:S01]  /*2e60*/  IMAD R145, R12, R9, R145 ;  /* 0x000000090c917224 */ /* 0x000fe200078e0291 */
[----:B------:R-:W-:Y:S01]  /*2e70*/  ISETP.GE.AND P3, PT, R152, RZ, PT ;  /* 0x000000ff9800720c */ /* 0x000fe20003f66270 */
[----:B------:R-:W-:Y:S01]  /*2e80*/  @!P5 IMAD.IADD R129, R129, 0x1, -R12 ;  /* 0x000000018181d824 */ /* 0x000fe200078e0a0c */
[----:B------:R-:W-:Y:S01]  /*2e90*/  LOP3.LUT R17, RZ, c[0x0][0x17c], RZ, 0x33, !PT ;  /* 0x00005f00ff117a12 */ /* 0x000fe200078e33ff */
[----:B------:R-:W-:Y:S01]  /*2ea0*/  @!P0 IMAD.MOV R16, RZ, RZ, -R16 ;  /* 0x000000ffff108224 */ /* 0x000fe200078e0a10 */
[----:B------:R-:W-:Y:S01]  /*2eb0*/  ISETP.GE.AND P0, PT, R20, RZ, PT ;  /* 0x000000ff1400720c */ /* 0x000fe20003f06270 */
[----:B--2---:R-:W-:Y:S01]  /*2ec0*/  IMAD.MOV.U32 R20, RZ, RZ, R33 ;  /* 0x000000ffff147224 */ /* 0x004fe200078e0021 */
[----:B------:R-:W-:Y:S01]  /*2ed0*/  ISETP.GT.U32.AND P5, PT, R12, R145, PT ;  /* 0x000000910c00720c */ /* 0x000fe20003fa4070 */
[----:B------:R-:W-:Y:S01]  /*2ee0*/  @!P4 IMAD.MOV R18, RZ, RZ, -R18 ;  /* 0x000000ffff12c224 */ /* 0x000fe200078e0a12 */
[----:B------:R-:W-:Y:S01]  /*2ef0*/  ISETP.GE.AND P4, PT, R22, RZ, PT ;  /* 0x000000ff1600720c */ /* 0x000fe20003f86270 */
[----:B---3--:R-:W-:-:S02]  /*2f00*/  IMAD.MOV.U32 R22, RZ, RZ, R35 ;  /* 0x000000ffff167224 */ /* 0x008fc400078e0023 */
[----:B------:R-:W-:Y:S01]  /*2f10*/  @!P2 IMAD.MOV R20, RZ, RZ, -R20 ;  /* 0x000000ffff14a224 */ /* 0x000fe200078e0a14 */
[----:B------:R-:W-:Y:S01]  /*2f20*/  ISETP.GE.AND P2, PT, R24, RZ, PT ;  /* 0x000000ff1800720c */ /* 0x000fe20003f46270 */
[----:B----4-:R-:W-:Y:S02]  /*2f30*/  IMAD.MOV.U32 R24, RZ, RZ, R37 ;  /* 0x000000ffff187224 */ /* 0x010fe400078e0025 */
[----:B------:R-:W-:Y:S01]  /*2f40*/  @!P1 IMAD.MOV R22, RZ, RZ, -R22 ;  /* 0x000000ffff169224 */ /* 0x000fe200078e0a16 */
[----:B------:R-:W-:Y:S01]  /*2f50*/  ISETP.GE.AND P1, PT, R26, RZ, PT ;  /* 0x000000ff1a00720c */ /* 0x000fe20003f26270 */
[----:B------:R-:W-:Y:S02]  /*2f60*/  IMAD.MOV.U32 R26, RZ, RZ, R39 ;  /* 0x000000ffff1a7224 */ /* 0x000fe400078e0027 */
[----:B------:R-:W-:Y:S01]  /*2f70*/  @!P3 IMAD.MOV R24, RZ, RZ, -R24 ;  /* 0x000000ffff18b224 */ /* 0x000fe200078e0a18 */
[----:B------:R-:W-:Y:S01]  /*2f80*/  ISETP.GE.AND P3, PT, R28, RZ, PT ;  /* 0x000000ff1c00720c */ /* 0x000fe20003f66270 */
[----:B------:R-:W-:-:S02]  /*2f90*/  IMAD.MOV.U32 R28, RZ, RZ, R41 ;  /* 0x000000ffff1c7224 */ /* 0x000fc400078e0029 */
[----:B------:R-:W-:Y:S01]  /*2fa0*/  @!P0 IMAD.MOV R26, RZ, RZ, -R26 ;  /* 0x000000ffff1a8224 */ /* 0x000fe200078e0a1a */
[----:B------:R-:W-:Y:S01]  /*2fb0*/  ISETP.GE.AND P0, PT, R30, RZ, PT ;  /* 0x000000ff1e00720c */ /* 0x000fe20003f06270 */
[----:B------:R-:W-:Y:S02]  /*2fc0*/  IMAD.MOV.U32 R30, RZ, RZ, R43 ;  /* 0x000000ffff1e7224 */ /* 0x000fe400078e002b */
[----:B------:R-:W-:Y:S01]  /*2fd0*/  @!P4 IMAD.MOV R28, RZ, RZ, -R28 ;  /* 0x000000ffff1cc224 */ /* 0x000fe200078e0a1c */
[----:B------:R-:W-:Y:S01]  /*2fe0*/  ISETP.GE.AND P4, PT, R32, RZ, PT ;  /* 0x000000ff2000720c */ /* 0x000fe20003f86270 */
[----:B------:R-:W-:Y:S02]  /*2ff0*/  IMAD.MOV.U32 R32, RZ, RZ, R45 ;  /* 0x000000ffff207224 */ /* 0x000fe400078e002d */
[----:B------:R-:W-:Y:S01]  /*3000*/  @!P2 IMAD.MOV R30, RZ, RZ, -R30 ;  /* 0x000000ffff1ea224 */ /* 0x000fe200078e0a1e */
[----:B------:R-:W-:Y:S01]  /*3010*/  ISETP.GE.AND P2, PT, R34, RZ, PT ;  /* 0x000000ff2200720c */ /* 0x000fe20003f46270 */
[----:B------:R-:W-:Y:S01]  /*3020*/  @!P1 IMAD.MOV R32, RZ, RZ, -R32 ;  /* 0x000000ffff209224 */ /* 0x000fe200078e0a20 */
[----:B------:R-:W-:Y:S01]  /*3030*/  ISETP.GE.AND P1, PT, R36, RZ, PT ;  /* 0x000000ff2400720c */ /* 0x000fe20003f26270 */
[----:B------:R-:W-:-:S02]  /*3040*/  IMAD.MOV.U32 R36, RZ, RZ, R49 ;  /* 0x000000ffff247224 */ /* 0x000fc400078e0031 */
        /* <DEDUP_REMOVED lines=8> */
[----:B------:R-:W-:Y:S01]  /*30d0*/  @!P1 IMAD.MOV R55, RZ, RZ, -R55 ;  /* 0x000000ffff379224 */ /* 0x000fe200078e0a37 */
[----:B------:R-:W-:Y:S01]  /*30e0*/  ISETP.GE.AND P1, PT, R146, RZ, PT ;  /* 0x000000ff9200720c */ /* 0x000fe20003f26270 */
[----:B------:R-:W-:-:S02]  /*30f0*/  IMAD.MOV.U32 R38, RZ, RZ, R51 ;  /* 0x000000ffff267224 */ /* 0x000fc400078e0033 */
[----:B------:R-:W-:Y:S02]  /*3100*/  IMAD R80, R248, 0x2, R82 ;  /* 0x00000002f8507824 */ /* 0x000fe400078e0252 */
[----:B------:R-:W-:Y:S01]  /*3110*/  @!P0 IMAD.MOV R59, RZ, RZ, -R59 ;  /* 0x000000ffff3b8224 */ /* 0x000fe200078e0a3b */
[----:B------:R-:W-:Y:S01]  /*3120*/  ISETP.GE.AND P0, PT, R142, RZ, PT ;  /* 0x000000ff8e00720c */ /* 0x000fe20003f06270 */
        /* <DEDUP_REMOVED lines=8> */
[----:B------:R-:W-:Y:S01]  /*31b0*/  @!P5 IMAD.IADD R145, R145, 0x1, -R12 ;  /* 0x000000019191d824 */ /* 0x000fe200078e0a0c */
[----:B------:R-:W-:Y:S01]  /*31c0*/  ISETP.GT.U32.AND P5, PT, R12, R135, PT ;  /* 0x000000870c00720c */ /* 0x000fe20003fa4070 */
[----:B------:R-:W-:-:S02]  /*31d0*/  IMAD R78, R248, 0x2, R80 ;  /* 0x00000002f84e7824 */ /* 0x000fc400078e0250 */
        /* <DEDUP_REMOVED lines=10> */
[----:B------:R-:W-:Y:S01]  /*3280*/  IMAD R76, R248, 0x2, R78 ;  /* 0x00000002f84c7824 */ /* 0x000fe200078e024e */
[----:B------:R-:W-:Y:S01]  /*3290*/  STL [R1+0x58], R78 ;  /* 0x0000584e01007387 */ /* 0x000fe20000100800 */
[----:B------:R-:W-:Y:S01]  /*32a0*/  @!P5 IMAD.IADD R135, R135, 0x1, -R12 ;  /* 0x000000018787d824 */ /* 0x000fe200078e0a0c */
[----:B------:R-:W-:Y:S01]  /*32b0*/  ISETP.GT.U32.AND P5, PT, R12, R145, PT ;  /* 0x000000910c00720c */ /* 0x000fe20003fa4070 */
        /* <DEDUP_REMOVED lines=13> */
[----:B------:R-:W-:Y:S01]  /*3390*/  ISETP.GE.AND P5, PT, R72, RZ, PT ;  /* 0x000000ff4800720c */ /* 0x000fe20003fa6270 */
[----:B------:R-:W-:Y:S01]  /*33a0*/  @!P0 IMAD.MOV R89, RZ, RZ, -R89 ;  /* 0x000000ffff598224 */ /* 0x000fe200078e0a59 */
[----:B------:R-:W-:Y:S01]  /*33b0*/  ISETP.GE.AND P0, PT, R112, RZ, PT ;  /* 0x000000ff7000720c */ /* 0x000fe20003f06270 */
[----:B------:R-:W-:Y:S01]  /*33c0*/  IMAD R66, R248, 0x2, R68 ;  /* 0x00000002f8427824 */ /* 0x000fe200078e0244 */
[----:B------:R-:W-:Y:S01]  /*33d0*/  STL [R1+0x4c], R68 ;  /* 0x00004c4401007387 */ /* 0x000fe20000100800 */
[----:B------:R-:W-:Y:S01]  /*33e0*/  @!P3 IMAD.MOV R87, RZ, RZ, -R87 ;  /* 0x000000ffff57b224 */ /* 0x000fe200078e0a57 */
[----:B------:R-:W-:Y:S01]  /*33f0*/  ISETP.GE.AND P3, PT, R114, RZ, PT ;  /* 0x000000ff7200720c */ /* 0x000fe20003f66270 */
[----:B------:R-:W-:Y:S01]  /*3400*/  @!P2 IMAD.MOV R93, RZ, RZ, -R93 ;  /* 0x000000ffff5da224 */ /* 0x000fe200078e0a5d */
[----:B------:R-:W-:Y:S01]  /*3410*/  ISETP.GE.AND P2, PT, R108, RZ, PT ;  /* 0x000000ff6c00720c */ /* 0x000fe20003f46270 */
[----:B------:R-:W-:Y:S01]  /*3420*/  @!P1 IMAD.MOV R95, RZ, RZ, -R95 ;  /* 0x000000ffff5f9224 */ /* 0x000fe200078e0a5f */
[----:B------:R-:W-:Y:S01]  /*3430*/  ISETP.GE.AND P1, PT, R106, RZ, PT ;  /* 0x000000ff6a00720c */ /* 0x000fe20003f26270 */
[----:B------:R-:W-:Y:S01]  /*3440*/  STL [R1+0x64], R66 ;  /* 0x0000644201007387 */ /* 0x000fe20000100800 */
[----:B------:R-:W-:Y:S01]  /*3450*/  @!P4 IMAD.MOV R81, RZ, RZ, -R81 ;  /* 0x000000ffff51c224 */ /* 0x000fe200078e0a51 */
[----:B------:R-:W-:Y:S01]  /*3460*/  ISETP.GE.AND P4, PT, R120, RZ, PT ;  /* 0x000000ff7800720c */ /* 0x000fe20003f86270 */
[----:B------:R-:W-:Y:S01]  /*3470*/  @!P5 IMAD.MOV R131, RZ, RZ, -R131 ;  /* 0x000000ffff83d224 */ /* 0x000fe200078e0a83 */
[----:B------:R1:W-:Y:S01]  /*3480*/  STL [R1+0x1f4], R4 ;  /* 0x0001f40401007387 */ /* 0x0003e20000100800 */
[----:B------:R-:W-:Y:S01]  /*3490*/  @!P0 IMAD.MOV R99, RZ, RZ, -R99 ;  /* 0x000000ffff638224 */ /* 0x000fe200078e0a63 */
[----:B------:R-:W-:Y:S01]  /*34a0*/  ISETP.GE.AND P0, PT, R102, RZ, PT ;  /* 0x000000ff6600720c */ /* 0x000fe20003f06270 */
[----:B------:R-:W-:-:S02]  /*34b0*/  IMAD R5, R248, 0x2, R66 ;  /* 0x00000002f8057824 */ /* 0x000fc400078e0242 */
[----:B------:R-:W-:Y:S01]  /*34c0*/  @!P3 IMAD.MOV R97, RZ, RZ, -R97 ;  /* 0x000000ffff61b224 */ /* 0x000fe200078e0a61 */
[----:B------:R-:W-:Y:S01]  /*34d0*/  ISETP.GE.AND P3, PT, R104, RZ, PT ;  /* 0x000000ff6800720c */ /* 0x000fe20003f66270 */
[----:B------:R-:W-:Y:S01]  /*34e0*/  @!P2 IMAD.MOV R103, RZ, RZ, -R103 ;  /* 0x000000ffff67a224 */ /* 0x000fe200078e0a67 */
[----:B------:R-:W-:Y:S01]  /*34f0*/  ISETP.GE.AND P2, PT, R98, RZ, PT ;  /* 0x000000ff6200720c */ /* 0x000fe20003f46270 */
[----:B------:R-:W-:Y:S01]  /*3500*/  @!P1 IMAD.MOV R105, RZ, RZ, -R105 ;  /* 0x000000ffff699224 */ /* 0x000fe200078e0a69 */
[----:B------:R-:W-:Y:S01]  /*3510*/  ISETP.GE.AND P1, PT, R96, RZ, PT ;  /* 0x000000ff6000720c */ /* 0x000fe20003f26270 */
[----:B-1----:R-:W-:Y:S02]  /*3520*/  IMAD R4, R14, 0x40, R44 ;  /* 0x000000400e047824 */ /* 0x002fe400078e022c */
[----:B------:R-:W-:Y:S01]  /*3530*/  @!P4 IMAD.MOV R91, RZ, RZ, -R91 ;  /* 0x000000ffff5bc224 */ /* 0x000fe200078e0a5b */
[----:B------:R-:W-:Y:S01]  /*3540*/  ISETP.GE.AND P4, PT, R110, RZ, PT ;  /* 0x000000ff6e00720c */ /* 0x000fe20003f86270 */
[----:B------:R-:W-:Y:S01]  /*3550*/  @!P0 IMAD.MOV R109, RZ, RZ, -R109 ;  /* 0x000000ffff6d8224 */ /* 0x000fe200078e0a6d */
[----:B------:R-:W-:Y:S01]  /*3560*/  ISETP.GE.AND P0, PT, R92, RZ, PT ;  /* 0x000000ff5c00720c */ /* 0x000fe20003f06270 */
[----:B------:R-:W-:Y:S01]  /*3570*/  IMAD R6, R248, 0x2, R5 ;  /* 0x00000002f8067824 */ /* 0x000fe200078e0205 */
[----:B------:R-:W-:Y:S01]  /*3580*/  IABS R15, R4 ;  /* 0x00000004000f7213 */ /* 0x000fe20000000000 */
[----:B------:R-:W-:Y:S01]  /*3590*/  @!P3 IMAD.MOV R107, RZ, RZ, -R107 ;  /* 0x000000ffff6bb224 */ /* 0x000fe200078e0a6b */
[----:B------:R-:W-:Y:S01]  /*35a0*/  ISETP.GE.AND P3, PT, R94, RZ, PT ;  /* 0x000000ff5e00720c */ /* 0x000fe20003f66270 */
[----:B------:R-:W-:Y:S01]  /*35b0*/  @!P2 IMAD.MOV R115, RZ, RZ, -R115 ;  /* 0x000000ffff73a224 */ /* 0x000fe200078e0a73 */
[----:B------:R-:W-:Y:S01]  /*35c0*/  ISETP.GE.AND P2, PT, R88, RZ, PT ;  /* 0x000000ff5800720c */ /* 0x000fe20003f46270 */
[----:B------:R-:W-:Y:S01]  /*35d0*/  @!P1 IMAD.MOV R113, RZ, RZ, -R113 ;  /* 0x000000ffff719224 */ /* 0x000fe200078e0a71 */
[----:B------:R-:W-:Y:S01]  /*35e0*/  ISETP.GE.AND P1, PT, R86, RZ, PT ;  /* 0x000000ff5600720c */ /* 0x000fe20003f26270 */
[----:B------:R-:W-:Y:S01]  /*35f0*/  IMAD.HI.U32 R13, R13, R15, RZ ;  /* 0x0000000f0d0d7227 */ /* 0x000fe200078e00ff */
[----:B------:R1:W-:Y:S03]  /*3600*/  STL [R1+0x174], R4 ;  /* 0x0001740401007387 */ /* 0x0003e60000100800 */
[----:B------:R-:W-:Y:S01]  /*3610*/  @!P0 IMAD.MOV R119, RZ, RZ, -R119 ;  /* 0x000000ffff778224 */ /* 0x000fe200078e0a77 */
[----:B------:R-:W-:Y:S01]  /*3620*/  ISETP.GE.AND P0, PT, R74, RZ, PT ;  /* 0x000000ff4a00720c */ /* 0x000fe20003f06270 */
[----:B------:R-:W-:-:S02]  /*3630*/  IMAD.MOV R13, RZ, RZ, -R13 ;  /* 0x000000ffff0d7224 */ /* 0x000fc400078e0a0d */
[----:B------:R-:W-:Y:S01]  /*3640*/  @!P3 IMAD.MOV R117, RZ, RZ, -R117 ;  /* 0x000000ffff75b224 */ /* 0x000fe200078e0a75 */
[----:B------:R-:W-:Y:S01]  /*3650*/  ISETP.GE.AND P3, PT, R84, RZ, PT ;  /* 0x000000ff5400720c */ /* 0x000fe20003f66270 */
[----:B------:R-:W-:Y:S01]  /*3660*/  @!P2 IMAD.MOV R121, RZ, RZ, -R121 ;  /* 0x000000ffff79a224 */ /* 0x000fe200078e0a79 */
[C---:B------:R-:W-:Y:S01]  /*3670*/  ISETP.GT.U32.AND P2, PT, R12.reuse, R147, PT ;  /* 0x000000930c00720c */ /* 0x040fe20003f44070 */
[----:B------:R-:W-:Y:S01]  /*3680*/  @!P1 IMAD.MOV R125, RZ, RZ, -R125 ;  /* 0x000000ffff7d9224 */ /* 0x000fe200078e0a7d */
[----:B------:R-:W-:Y:S01]  /*3690*/  ISETP.GT.U32.AND P1, PT, R12, R149, PT ;  /* 0x000000950c00720c */ /* 0x000fe20003f24070 */
[----:B------:R-:W-:Y:S02]  /*36a0*/  IMAD R15, R10, R13, R15 ;  /* 0x0000000d0a0f7224 */ /* 0x000fe400078e020f */
[----:B------:R-:W-:Y:S01]  /*36b0*/  @!P4 IMAD.MOV R101, RZ, RZ, -R101 ;  /* 0x000000ffff65c224 */ /* 0x000fe200078e0a65 */
[----:B------:R-:W-:Y:S01]  /*36c0*/  ISETP.GE.AND P4, PT, R100, RZ, PT ;  /* 0x000000ff6400720c */ /* 0x000fe20003f86270 */
[----:B------:R-:W-:Y:S01]  /*36d0*/  @!P0 IMAD.MOV R137, RZ, RZ, -R137 ;  /* 0x000000ffff898224 */ /* 0x000fe200078e0a89 */
[----:B------:R-:W-:Y:S01]  /*36e0*/  ISETP.GT.U32.AND P0, PT, R12, R153, PT ;  /* 0x000000990c00720c */ /* 0x000fe20003f04070 */
[----:B------:R-:W-:Y:S01]  /*36f0*/  IMAD R7, R248, 0x2, R6 ;  /* 0x00000002f8077824 */ /* 0x000fe200078e0206 */
[----:B------:R-:W-:Y:S01]  /*3700*/  ISETP.GT.U32.AND P5, PT, R10, R15, PT ;  /* 0x0000000f0a00720c */ /* 0x000fe20003fa4070 */
[----:B------:R-:W-:Y:S01]  /*3710*/  @!P3 IMAD.MOV R127, RZ, RZ, -R127 ;  /* 0x000000ffff7fb224 */ /* 0x000fe200078e0a7f */
[----:B------:R-:W-:Y:S01]  /*3720*/  ISETP.GT.U32.AND P3, PT, R12, R151, PT ;  /* 0x000000970c00720c */ /* 0x000fe20003f64070 */
[--C-:B------:R-:W-:Y:S01]  /*3730*/  @!P2 IMAD.IADD R147, R147, 0x1, -R12.reuse ;  /* 0x000000019393a824 */ /* 0x100fe200078e0a0c */
[----:B------:R-:W-:Y:S01]  /*3740*/  ISETP.GE.AND P2, PT, R70, RZ, PT ;  /* 0x000000ff4600720c */ /* 0x000fe20003f46270 */
[----:B------:R-:W-:Y:S01]  /*3750*/  @!P1 IMAD.IADD R149, R149, 0x1, -R12 ;  /* 0x0000000195959824 */ /* 0x000fe200078e0a0c */
[----:B------:R-:W-:Y:S01]  /*3760*/  ISETP.GE.AND P1, PT, R64, RZ, PT ;  /* 0x000000ff4000720c */ /* 0x000fe20003f26270 */
[----:B------:R-:W-:-:S02]  /*3770*/  IMAD R8, R248, 0x2, R7 ;  /* 0x00000002f8087824 */ /* 0x000fc400078e0207 */
[----:B------:R-:W-:Y:S01]  /*3780*/  @!P4 IMAD.MOV R111, RZ, RZ, -R111 ;  /* 0x000000ffff6fc224 */ /* 0x000fe200078e0a6f */
[----:B------:R-:W-:Y:S01]  /*3790*/  ISETP.GE.AND P4, PT, R90, RZ, PT ;  /* 0x000000ff5a00720c */ /* 0x000fe20003f86270 */
[----:B------:R-:W-:Y:S01]  /*37a0*/  @!P0 IMAD.IADD R153, R153, 0x1, -R12 ;  /* 0x0000000199998824 */ /* 0x000fe200078e0a0c */
[----:B------:R-:W-:Y:S01]  /*37b0*/  ISETP.GE.AND P0, PT, R60, RZ, PT ;  /* 0x000000ff3c00720c */ /* 0x000fe20003f06270 */
[----:B------:R-:W-:Y:S01]  /*37c0*/  @!P5 IMAD.IADD R15, R15, 0x1, -R10 ;  /* 0x000000010f0fd824 */ /* 0x000fe200078e0a0a */
[----:B------:R-:W-:Y:S01]  /*37d0*/  ISETP.GE.AND P5, PT, R44, c[0x0][0x180], PT ;  /* 0x000060002c007a0c */ /* 0x000fe20003fa6270 */
[----:B------:R-:W-:Y:S01]  /*37e0*/  @!P3 IMAD.IADD R151, R151, 0x1, -R12 ;  /* 0x000000019797b824 */ /* 0x000fe200078e0a0c */
[----:B------:R-:W-:Y:S01]  /*37f0*/  LOP3.LUT R12, R3, 0x4, RZ, 0xfc, !PT ;  /* 0x00000004030c7812 */ /* 0x000fe200078efcff */
[----:B------:R-:W-:Y:S01]  /*3800*/  @!P2 IMAD.MOV R129, RZ, RZ, -R129 ;  /* 0x000000ffff81a224 */ /* 0x000fe200078e0a81 */
[----:B------:R-:W-:Y:S01]  /*3810*/  ISETP.GE.AND P2, PT, R58, RZ, PT ;  /* 0x000000ff3a00720c */ /* 0x000fe20003f46270 */
[----:B------:R-:W-:Y:S01]  /*3820*/  @!P1 IMAD.MOV R133, RZ, RZ, -R133 ;  /* 0x000000ffff859224 */ /* 0x000fe200078e0a85 */
[----:B------:R-:W-:Y:S01]  /*3830*/  ISETP.GE.AND P3, PT, R62, RZ, PT ;  /* 0x000000ff3e00720c */ /* 0x000fe20003f66270 */
[----:B------:R-:W-:Y:S01]  /*3840*/  IMAD R9, R248, 0x2, R8 ;  /* 0x00000002f8097824 */ /* 0x000fe200078e0208 */
[----:B------:R-:W-:Y:S01]  /*3850*/  ISETP.GE.AND P1, PT, R56, RZ, PT ;  /* 0x000000ff3800720c */ /* 0x000fe20003f26270 */
[----:B------:R-:W-:Y:S01]  /*3860*/  IMAD R14, R44, c[0x0][0x18c], RZ ;  /* 0x000063002c0e7a24 */ /* 0x000fe200078e02ff */
[C---:B------:R-:W-:Y:S01]  /*3870*/  SEL R13, R251.reuse, RZ, !P5 ;  /* 0x000000fffb0d7207 */ /* 0x040fe20006800000 */
[----:B------:R-:W-:Y:S01]  /*3880*/  @!P0 IMAD.MOV R139, RZ, RZ, -R139 ;  /* 0x000000ffff8b8224 */ /* 0x000fe200078e0a8b */
[----:B------:R-:W-:Y:S01]  /*3890*/  ISETP.GE.AND P0, PT, R54, RZ, PT ;  /* 0x000000ff3600720c */ /* 0x000fe20003f06270 */
[----:B------:R-:W-:Y:S01]  /*38a0*/  IMAD R11, R248, 0x2, R9 ;  /* 0x00000002f80b7824 */ /* 0x000fe200078e0209 */
[----:B------:R-:W-:Y:S01]  /*38b0*/  ISETP.GE.AND P5, PT, R46, RZ, PT ;  /* 0x000000ff2e00720c */ /* 0x000fe20003fa6270 */
[----:B------:R-:W-:Y:S01]  /*38c0*/  @!P4 IMAD.MOV R123, RZ, RZ, -R123 ;  /* 0x000000ffff7bc224 */ /* 0x000fe200078e0a7b */
[----:B------:R-:W-:Y:S01]  /*38d0*/  ISETP.NE.U32.AND P4, PT, R42, RZ, PT ;  /* 0x000000ff2a00720c */ /* 0x000fe20003f85070 */
[----:B------:R-:W-:Y:S01]  /*38e0*/  @!P2 IMAD.MOV R141, RZ, RZ, -R141 ;  /* 0x000000ffff8da224 */ /* 0x000fe200078e0a8d */
[----:B------:R-:W-:Y:S01]  /*38f0*/  ISETP.GE.AND P2, PT, R12, c[0x0][0x180], PT ;  /* 0x000060000c007a0c */ /* 0x000fe20003f46270 */
[----:B------:R-:W-:Y:S01]  /*3900*/  @!P3 IMAD.MOV R135, RZ, RZ, -R135 ;  /* 0x000000ffff87b224 */ /* 0x000fe200078e0a87 */
[----:B------:R-:W-:Y:S01]  /*3910*/  ISETP.GE.AND P3, PT, R52, RZ, PT ;  /* 0x000000ff3400720c */ /* 0x000fe20003f66270 */
[----:B------:R-:W-:Y:S01]  /*3920*/  @!P1 IMAD.MOV R143, RZ, RZ, -R143 ;  /* 0x000000ffff8f9224 */ /* 0x000fe200078e0a8f */
[----:B------:R-:W-:Y:S01]  /*3930*/  SEL R12, R251, RZ, !P2 ;  /* 0x000000fffb0c7207 */ /* 0x000fe20005000000 */
[----:B------:R-:W-:Y:S01]  /*3940*/  IMAD R31, R248, 0x2, R11 ;  /* 0x00000002f81f7824 */ /* 0x000fe200078e020b */
[----:B------:R-:W-:Y:S01]  /*3950*/  ISETP.GE.AND P2, PT, R48, RZ, PT ;  /* 0x000000ff3000720c */ /* 0x000fe20003f46270 */
[----:B------:R-:W-:Y:S01]  /*3960*/  @!P0 IMAD.MOV R145, RZ, RZ, -R145 ;  /* 0x000000ffff918224 */ /* 0x000fe200078e0a91 */
[----:B------:R-:W-:Y:S01]  /*3970*/  ISETP.GT.U32.AND P0, PT, R10, R15, PT ;  /* 0x0000000f0a00720c */ /* 0x000fe20003f04070 */
[----:B------:R-:W-:Y:S01]  /*3980*/  @!P5 IMAD.MOV R155, RZ, RZ, -R155 ;  /* 0x000000ffff9bd224 */ /* 0x000fe200078e0a9b */
[----:B------:R-:W-:Y:S01]  /*3990*/  ISETP.GE.AND P1, PT, R50, RZ, PT ;  /* 0x000000ff3200720c */ /* 0x000fe20003f26270 */
[----:B------:R-:W-:-:S04]  /*39a0*/  IMAD R19, R248, 0x2, R31 ;  /* 0x00000002f8137824 */ /* 0x000fc800078e021f */
[----:B------:R-:W-:Y:S01]  /*39b0*/  @!P3 IMAD.MOV R147, RZ, RZ, -R147 ;  /* 0x000000ffff93b224 */ /* 0x000fe200078e0a93 */
[----:B------:R-:W-:Y:S01]  /*39c0*/  ISETP.NE.U32.AND P3, PT, R12, RZ, PT ;  /* 0x000000ff0c00720c */ /* 0x000fe20003f65070 */
[----:B------:R-:W-:Y:S02]  /*39d0*/  IMAD R29, R248, 0x2, R19 ;  /* 0x00000002f81d7824 */ /* 0x000fe400078e0213 */
[----:B------:R-:W-:Y:S01]  /*39e0*/  @!P2 IMAD.MOV R151, RZ, RZ, -R151 ;  /* 0x000000ffff97a224 */ /* 0x000fe200078e0a97 */
[----:B------:R-:W-:Y:S01]  /*39f0*/  ISETP.GE.AND P2, PT, R2, RZ, PT ;  /* 0x000000ff0200720c */ /* 0x000fe20003f46270 */
[----:B------:R-:W-:Y:S01]  /*3a00*/  @!P0 IMAD.IADD R15, R15, 0x1, -R10 ;  /* 0x000000010f0f8824 */ /* 0x000fe200078e0a0a */
[----:B------:R-:W-:Y:S01]  /*3a10*/  ISETP.NE.AND P0, PT, RZ, c[0x0][0x17c], PT ;  /* 0x00005f00ff007a0c */ /* 0x000fe20003f05270 */
[----:B------:R-:W-:Y:S01]  /*3a20*/  @!P1 IMAD.MOV R149, RZ, RZ, -R149 ;  /* 0x000000ffff959224 */ /* 0x000fe200078e0a95 */
[----:B------:R-:W-:Y:S01]  /*3a30*/  ISETP.NE.U32.AND P1, PT, R13, RZ, PT ;  /* 0x000000ff0d00720c */ /* 0x000fe20003f25070 */
[----:B------:R-:W-:Y:S01]  /*3a40*/  IMAD R27, R248, 0x2, R29 ;  /* 0x00000002f81b7824 */ /* 0x000fe200078e021d */
[----:B------:R-:W-:-:S02]  /*3a50*/  SEL R252, R17, R65, !P0 ;  /* 0x0000004111fc7207 */ /* 0x000fc40004000000 */
[C---:B------:R-:W-:Y:S01]  /*3a60*/  SEL R12, R17.reuse, R20, !P0 ;  /* 0x00000014110c7207 */ /* 0x040fe20004000000 */
[----:B------:R-:W-:Y:S01]  /*3a70*/  IMAD R25, R248, 0x2, R27 ;  /* 0x00000002f8197824 */ /* 0x000fe200078e021b */
[C---:B------:R-:W-:Y:S01]  /*3a80*/  SEL R42, R17.reuse, R22, !P0 ;  /* 0x00000016112a7207 */ /* 0x040fe20004000000 */
[----:B------:R-:W-:Y:S01]  /*3a90*/  IMAD R252, R252, c[0x0][0x190], RZ ;  /* 0x00006400fcfc7a24 */ /* 0x000fe200078e02ff */
[C---:B------:R-:W-:Y:S01]  /*3aa0*/  SEL R44, R17.reuse, R24, !P0 ;  /* 0x00000018112c7207 */ /* 0x040fe20004000000 */
[----:B------:R-:W-:Y:S01]  /*3ab0*/  @!P2 IMAD.MOV R153, RZ, RZ, -R153 ;  /* 0x000000ffff99a224 */ /* 0x000fe200078e0a99 */
[----:B------:R-:W-:Y:S01]  /*3ac0*/  LEA R64, P2, R14, c[0x0][0x168], 0x2 ;  /* 0x00005a000e407a11 */ /* 0x000fe200078410ff */
[----:B------:R-:W-:Y:S01]  /*3ad0*/  IMAD R21, R248, 0x2, R25 ;  /* 0x00000002f8157824 */ /* 0x000fe200078e0219 */
[C---:B------:R-:W-:Y:S01]  /*3ae0*/  SEL R46, R17.reuse, R26, !P0 ;  /* 0x0000001a112e7207 */ /* 0x040fe20004000000 */
[----:B------:R-:W-:Y:S01]  /*3af0*/  IMAD R42, R42, c[0x0][0x190], RZ ;  /* 0x000064002a2a7a24 */ /* 0x000fe200078e02ff */
[C---:B------:R-:W-:Y:S01]  /*3b00*/  SEL R48, R17.reuse, R28, !P0 ;  /* 0x0000001c11307207 */ /* 0x040fe20004000000 */
        /* <DEDUP_REMOVED lines=11> */
[----:B------:R-:W-:Y:S01]  /*3bc0*/  LEA.HI.X.SX32 R65, R14, c[0x0][0x16c], 0x2, P2 ;  /* 0x00005b000e417a11 */ /* 0x000fe200010f16ff */
        /* <DEDUP_REMOVED lines=24> */
[----:B------:R-:W-:Y:S01]  /*3d50*/  IMAD R73, R12, c[0x0][0x190], RZ ;  /* 0x000064000c497a24 */ /* 0x000fe200078e02ff */
[C---:B------:R-:W-:Y:S01]  /*3d60*/  SEL R245, R17.reuse, R75, !P0 ;  /* 0x0000004b11f57207 */ /* 0x040fe20004000000 */
[----:B------:R-:W-:Y:S01]  /*3d70*/  IMAD R35, R248, 0x2, R39 ;  /* 0x00000002f8237824 */ /* 0x000fe200078e0227 */
[C---:B------:R-:W-:Y:S01]  /*3d80*/  SEL R244, R17.reuse, R77, !P0 ;  /* 0x0000004d11f47207 */ /* 0x040fe20004000000 */
[----:B------:R-:W-:Y:S01]  /*3d90*/  IMAD R75, R16, c[0x0][0x190], RZ ;  /* 0x00006400104b7a24 */ /* 0x000fe200078e02ff */
[C---:B------:R-:W-:Y:S01]  /*3da0*/  SEL R243, R17.reuse, R79, !P0 ;  /* 0x0000004f11f37207 */ /* 0x040fe20004000000 */
[C---:B------:R-:W-:Y:S01]  /*3db0*/  IMAD R37, R248.reuse, 0x2, R35 ;  /* 0x00000002f8257824 */ /* 0x040fe200078e0223 */
[----:B------:R-:W-:Y:S01]  /*3dc0*/  SEL R242, R17, R81, !P0 ;  /* 0x0000005111f27207 */ /* 0x000fe20004000000 */
[----:B------:R-:W-:Y:S01]  /*3dd0*/  IMAD R14, R61, c[0x0][0x190], RZ ;  /* 0x000064003d0e7a24 */ /* 0x000fe200078e02ff */
[C---:B------:R-:W-:Y:S01]  /*3de0*/  SEL R241, R17.reuse, R83, !P0 ;  /* 0x0000005311f17207 */ /* 0x040fe20004000000 */
[C---:B------:R-:W-:Y:S01]  /*3df0*/  IMAD R33, R248.reuse, 0x2, R37 ;  /* 0x00000002f8217824 */ /* 0x040fe200078e0225 */
[C---:B------:R-:W-:Y:S01]  /*3e00*/  SEL R240, R17.reuse, R85, !P0 ;  /* 0x0000005511f07207 */ /* 0x040fe20004000000 */
[----:B------:R-:W-:Y:S01]  /*3e10*/  STL [R1+0x48], R75 ;  /* 0x0000484b01007387 */ /* 0x000fe20000100800 */
[C---:B------:R-:W-:Y:S01]  /*3e20*/  SEL R239, R17.reuse, R87, !P0 ;  /* 0x0000005711ef7207 */ /* 0x040fe20004000000 */
[C---:B------:R-:W-:Y:S01]  /*3e30*/  IMAD R55, R248.reuse, 0x2, R33 ;  /* 0x00000002f8377824 */ /* 0x040fe200078e0221 */
[C---:B------:R-:W-:Y:S01]  /*3e40*/  SEL R238, R17.reuse, R89, !P0 ;  /* 0x0000005911ee7207 */ /* 0x040fe20004000000 */
[----:B------:R-:W-:Y:S01]  /*3e50*/  STL [R1+0x44], R74 ;  /* 0x0000444a01007387 */ /* 0x000fe20000100800 */
[C---:B------:R-:W-:Y:S01]  /*3e60*/  SEL R237, R17.reuse, R91, !P0 ;  /* 0x0000005b11ed7207 */ /* 0x040fe20004000000 */
[----:B------:R-:W-:Y:S01]  /*3e70*/  IMAD R36, R248, 0x2, R55 ;  /* 0x00000002f8247824 */ /* 0x000fe200078e0237 */
[C---:B------:R-:W-:Y:S01]  /*3e80*/  SEL R236, R17.reuse, R93, !P0 ;  /* 0x0000005d11ec7207 */ /* 0x040fe20004000000 */
[----:B------:R-:W-:Y:S01]  /*3e90*/  STL [R1+0x40], R73 ;  /* 0x0000404901007387 */ /* 0x000fe20000100800 */
[C---:B------:R-:W-:Y:S01]  /*3ea0*/  SEL R235, R17.reuse, R95, !P0 ;  /* 0x0000005f11eb7207 */ /* 0x040fe20004000000 */
[----:B------:R-:W-:Y:S01]  /*3eb0*/  IMAD R52, R52, c[0x0][0x190], RZ ;  /* 0x0000640034347a24 */ /* 0x000fe200078e02ff */
[C---:B------:R-:W-:Y:S01]  /*3ec0*/  SEL R234, R17.reuse, R97, !P0 ;  /* 0x0000006111ea7207 */ /* 0x040fe20004000000 */
[----:B------:R-:W-:Y:S01]  /*3ed0*/  STL [R1+0x3c], R42 ;  /* 0x00003c2a01007387 */ /* 0x000fe20000100800 */
[----:B------:R-:W-:Y:S01]  /*3ee0*/  SEL R233, R17, R99, !P0 ;  /* 0x0000006311e97207 */ /* 0x000fe20004000000 */
[----:B------:R-:W-:Y:S01]  /*3ef0*/  IMAD R67, R59, c[0x0][0x190], RZ ;  /* 0x000064003b437a24 */ /* 0x000fe200078e02ff */
        /* <DEDUP_REMOVED lines=22> */
[C---:B------:R-:W-:Y:S01]  /*4060*/  SEL R121, R17.reuse, R121, !P0 ;  /* 0x0000007911797207 */ /* 0x040fe20004000000 */
[----:B------:R-:W-:Y:S01]  /*4070*/  IMAD R244, R244, c[0x0][0x190], RZ ;  /* 0x00006400f4f47a24 */ /* 0x000fe200078e02ff */
[C---:B------:R-:W-:Y:S01]  /*4080*/  SEL R125, R17.reuse, R125, !P0 ;  /* 0x0000007d117d7207 */ /* 0x040fe20004000000 */
[----:B------:R2:W-:Y:S01]  /*4090*/  STL [R1+0x20], R56 ;  /* 0x0000203801007387 */ /* 0x0005e20000100800 */
[----:B------:R-:W-:Y:S01]  /*40a0*/  SEL R127, R17, R127, !P0 ;  /* 0x0000007f117f7207 */ /* 0x000fe20004000000 */
[----:B------:R-:W-:Y:S01]  /*40b0*/  IMAD R249, R249, c[0x0][0x190], RZ ;  /* 0x00006400f9f97a24 */ /* 0x000fe200078e02ff */
        /* <DEDUP_REMOVED lines=8> */
[C---:B------:R-:W-:Y:S01]  /*4140*/  SEL R22, R17.reuse, R135, !P0 ;  /* 0x0000008711167207 */ /* 0x040fe20004000000 */
[----:B------:R-:W-:Y:S01]  /*4150*/  IMAD R240, R240, c[0x0][0x190], RZ ;  /* 0x00006400f0f07a24 */ /* 0x000fe200078e02ff */
[C---:B------:R-:W-:Y:S01]  /*4160*/  SEL R34, R17.reuse, R139, !P0 ;  /* 0x0000008b11227207 */ /* 0x040fe20004000000 */
[----:B------:R-:W-:Y:S01]  /*4170*/  IMAD R238, R238, c[0x0][0x190], RZ ;  /* 0x00006400eeee7a24 */ /* 0x000fe200078e02ff */
[C---:B------:R-:W-:Y:S01]  /*4180*/  SEL R24, R17.reuse, R141, !P0 ;  /* 0x0000008d11187207 */ /* 0x040fe20004000000 */
        /* <DEDUP_REMOVED lines=13> */
[----:B------:R-:W-:Y:S01]  /*4260*/  SEL R10, R17, R155, !P0 ;  /* 0x0000009b110a7207 */ /* 0x000fe20004000000 */
[----:B------:R-:W-:Y:S01]  /*4270*/  IMAD R235, R235, c[0x0][0x190], RZ ;  /* 0x00006400ebeb7a24 */ /* 0x000fe200078e02ff */
[----:B------:R-:W-:Y:S01]  /*4280*/  ISETP.GE.AND P2, PT, R4, RZ, PT ;  /* 0x000000ff0400720c */ /* 0x000fe20003f46270 */
[----:B-1----:R-:W-:Y:S01]  /*4290*/  IMAD R4, R63, c[0x0][0x190], RZ ;  /* 0x000064003f047a24 */ /* 0x002fe200078e02ff */
[----:B------:R-:W-:Y:S01]  /*42a0*/  ISETP.NE.AND P0, PT, RZ, c[0x0][0x178], PT ;  /* 0x00005e00ff007a0c */ /* 0x000fe20003f05270 */
[----:B------:R-:W-:Y:S01]  /*42b0*/  IMAD R230, R230, c[0x0][0x190], RZ ;  /* 0x00006400e6e67a24 */ /* 0x000fe200078e02ff */
[----:B------:R-:W-:Y:S01]  /*42c0*/  LOP3.LUT R17, R3, 0x8, RZ, 0xfc, !PT ;  /* 0x0000000803117812 */ /* 0x000fe200078efcff */
[----:B------:R-:W-:Y:S01]  /*42d0*/  IMAD R17, R127, c[0x0][0x190], RZ ;  /* 0x000064007f117a24 */ /* 0x000fe200078e02ff */
[CC--:B------:R-:W-:Y:S01]  /*42e0*/  LEA R94, P5, R73.reuse, R64.reuse, 0x2 ;  /* 0x00000040495e7211 */ /* 0x0c0fe200078a10ff */
[----:B------:R-:W-:Y:S01]  /*42f0*/  IMAD R228, R228, c[0x0][0x190], RZ ;  /* 0x00006400e4e47a24 */ /* 0x000fe200078e02ff */
[----:B------:R1:W-:Y:S01]  /*4300*/  STL [R1+0x1c], R72 ;  /* 0x00001c4801007387 */ /* 0x0003e20000100800 */
[----:B------:R-:W-:Y:S01]  /*4310*/  IMAD R232, R232, c[0x0][0x190], RZ ;  /* 0x00006400e8e87a24 */ /* 0x000fe200078e02ff */
[-C--:B------:R-:W-:Y:S01]  /*4320*/  LEA.HI.X.SX32 R95, R73, R65.reuse, 0x2, P5 ;  /* 0x00000041495f7211 */ /* 0x080fe200028f16ff */
[----:B------:R-:W-:Y:S01]  /*4330*/  IMAD R227, R227, c[0x0][0x190], RZ ;  /* 0x00006400e3e37a24 */ /* 0x000fe200078e02ff */
[C---:B------:R-:W-:Y:S01]  /*4340*/  LEA R124, P5, R46.reuse, R64, 0x2 ;  /* 0x000000402e7c7211 */ /* 0x040fe200078a10ff */
[----:B------:R-:W-:Y:S01]  /*4350*/  @!P2 IMAD.MOV R15, RZ, RZ, -R15 ;  /* 0x000000ffff0fa224 */ /* 0x000fe200078e0a0f */
[----:B------:R-:W-:Y:S01]  /*4360*/  STL [R1+0x18], R71 ;  /* 0x0000184701007387 */ /* 0x000fe20000100800 */
[----:B------:R-:W-:Y:S01]  /*4370*/  @!P0 LOP3.LUT R15, RZ, c[0x0][0x178], RZ, 0x33, !PT ;  /* 0x00005e00ff0f8a12 */ /* 0x000fe200078e33ff */
[----:B------:R-:W-:Y:S01]  /*4380*/  IMAD R225, R225, c[0x0][0x190], RZ ;  /* 0x00006400e1e17a24 */ /* 0x000fe200078e02ff */
[----:B------:R-:W-:Y:S01]  /*4390*/  LEA.HI.X.SX32 R125, R46, R65, 0x2, P5 ;  /* 0x000000412e7d7211 */ /* 0x000fe200028f16ff */
[----:B------:R-:W-:Y:S01]  /*43a0*/  IMAD R229, R229, c[0x0][0x190], RZ ;  /* 0x00006400e5e57a24 */ /* 0x000fe200078e02ff */
[----:B------:R3:W-:Y:S01]  /*43b0*/  STL [R1+0x14], R70 ;  /* 0x0000144601007387 */ /* 0x0007e20000100800 */
[----:B------:R-:W-:Y:S01]  /*43c0*/  IMAD R12, R15, c[0x0][0x184], RZ ;  /* 0x000061000f0c7a24 */ /* 0x000fe200078e02ff */
[----:B------:R-:W-:Y:S01]  /*43d0*/  LOP3.LUT R2, R3, 0xc, RZ, 0xfc, !PT ;  /* 0x0000000c03027812 */ /* 0x000fe200078efcff */
[----:B------:R-:W-:Y:S01]  /*43e0*/  IMAD R15, R121, c[0x0][0x190], RZ ;  /* 0x00006400790f7a24 */ /* 0x000fe200078e02ff */
[----:B------:R4:W-:Y:S01]  /*43f0*/  STL [R1+0x10], R69 ;  /* 0x0000104501007387 */ /* 0x0009e20000100800 */
[----:B------:R-:W-:Y:S01]  /*4400*/  IMAD R224, R224, c[0x0][0x190], RZ ;  /* 0x00006400e0e07a24 */ /* 0x000fe200078e02ff */
[----:B------:R-:W-:Y:S01]  /*4410*/  LEA R186, P0, R12, c[0x0][0x160], 0x2 ;  /* 0x000058000cba7a11 */ /* 0x000fe200078010ff */
[----:B------:R-:W-:Y:S01]  /*4420*/  IMAD R222, R222, c[0x0][0x190], RZ ;  /* 0x00006400dede7a24 */ /* 0x000fe200078e02ff */
[----:B------:R-:W-:Y:S01]  /*4430*/  STL [R1+0xc], R67 ;  /* 0x00000c4301007387 */ /* 0x000fe20000100800 */
[----:B------:R-:W-:Y:S01]  /*4440*/  IMAD R226, R226, c[0x0][0x190], RZ ;  /* 0x00006400e2e27a24 */ /* 0x000fe200078e02ff */
[----:B------:R-:W-:Y:S01]  /*4450*/  LEA.HI.X.SX32 R97, R12, c[0x0][0x164], 0x2, P0 ;  /* 0x000059000c617a11 */ /* 0x000fe200000f16ff */
[----:B------:R-:W-:Y:S01]  /*4460*/  IMAD R223, R223, c[0x0][0x190], RZ ;  /* 0x00006400dfdf7a24 */ /* 0x000fe200078e02ff */
[-C--:B------:R-:W-:Y:S01]  /*4470*/  LEA R196, P0, R31, R186.reuse, 0x2 ;  /* 0x000000ba1fc47211 */ /* 0x080fe200078010ff */
[----:B------:R-:W-:Y:S01]  /*4480*/  IMAD R18, R137, c[0x0][0x190], RZ ;  /* 0x0000640089127a24 */ /* 0x000fe200078e02ff */
[-C--:B------:R-:W-:Y:S01]  /*4490*/  LEA R182, P2, R19, R186.reuse, 0x2 ;  /* 0x000000ba13b67211 */ /* 0x080fe200078410ff */
[----:B------:R-:W-:Y:S01]  /*44a0*/  IMAD R20, R20, c[0x0][0x190], RZ ;  /* 0x0000640014147a24 */ /* 0x000fe200078e02ff */
[-C--:B------:R-:W-:Y:S01]  /*44b0*/  LEA.HI.X.SX32 R197, R31, R97.reuse, 0x2, P0 ;  /* 0x000000611fc57211 */ /* 0x080fe200000f16ff */
        /* <DEDUP_REMOVED lines=10> */
[----:B------:R-:W-:Y:S01]  /*4560*/  STL [R1+0x4], R14 ;  /* 0x0000040e01007387 */ /* 0x000fe20000100800 */
[-C--:B------:R-:W-:Y:S01]  /*4570*/  LEA.HI.X.SX32 R179, R27, R97.reuse, 0x2, P2 ;  /* 0x000000611bb37211 */ /* 0x080fe200010f16ff */
[----:B------:R-:W-:Y:S01]  /*4580*/  IMAD R27, R32, c[0x0][0x190], RZ ;  /* 0x00006400201b7a24 */ /* 0x000fe200078e02ff */
[-C--:B------:R-:W-:Y:S01]  /*4590*/  LEA R174, P2, R21, R186.reuse, 0x2 ;  /* 0x000000ba15ae7211 */ /* 0x080fe200078410ff */
[----:B------:R-:W-:Y:S01]  /*45a0*/  STL [R1], R4 ;  /* 0x0000000401007387 */ /* 0x000fe20000100800 */
[-C--:B------:R-:W-:Y:S01]  /*45b0*/  LEA.HI.X.SX32 R173, R25, R97.reuse, 0x2, P0 ;  /* 0x0000006119ad7211 */ /* 0x080fe200000f16ff */
[----:B------:R-:W-:Y:S01]  /*45c0*/  IMAD R25, R38, c[0x0][0x190], RZ ;  /* 0x0000640026197a24 */ /* 0x000fe200078e02ff */
[-C--:B------:R-:W-:Y:S01]  /*45d0*/  LEA R164, P0, R23, R186.reuse, 0x2 ;  /* 0x000000ba17a47211 */ /* 0x080fe200078010ff */
[----:B------:R-:W-:Y:S01]  /*45e0*/  STL [R1+0x1f8], R12 ;  /* 0x0001f80c01007387 */ /* 0x000fe20000100800 */
        /* <DEDUP_REMOVED lines=8> */
[----:B------:R-:W-:Y:S01]  /*4670*/  LEA.HI.X.SX32 R171, R53, R97, 0x2, P2 ;  /* 0x0000006135ab7211 */ /* 0x000fe200010f16ff */
[----:B------:R-:W-:Y:S01]  /*4680*/  IMAD R10, R10, c[0x0][0x190], RZ ;  /* 0x000064000a0a7a24 */ /* 0x000fe200078e02ff */
[----:B------:R-:W-:-:S02]  /*4690*/  LEA R166, P2, R49, R186, 0x2 ;  /* 0x000000ba31a67211 */ /* 0x000fc400078410ff */
[-C--:B------:R-:W-:Y:S02]  /*46a0*/  LEA.HI.X.SX32 R181, R47, R97.reuse, 0x2, P0 ;  /* 0x000000612fb57211 */ /* 0x080fe400000f16ff */
[-C--:B------:R-:W-:Y:S02]  /*46b0*/  LEA R204, P0, R51, R186.reuse, 0x2 ;  /* 0x000000ba33cc7211 */ /* 0x080fe400078010ff */
[-C--:B------:R-:W-:Y:S02]  /*46c0*/  LEA.HI.X.SX32 R167, R49, R97.reuse, 0x2, P2 ;  /* 0x0000006131a77211 */ /* 0x080fe400010f16ff */
[-C--:B------:R-:W-:Y:S02]  /*46d0*/  LEA R156, P2, R45, R186.reuse, 0x2 ;  /* 0x000000ba2d9c7211 */ /* 0x080fe400078410ff */
[----:B------:R-:W-:Y:S02]  /*46e0*/  LEA.HI.X.SX32 R205, R51, R97, 0x2, P0 ;  /* 0x0000006133cd7211 */ /* 0x000fe400000f16ff */
[----:B------:R-:W-:-:S02]  /*46f0*/  LEA R192, P0, R43, R186, 0x2 ;  /* 0x000000ba2bc07211 */ /* 0x000fc400078010ff */
[-C--:B------:R-:W-:Y:S02]  /*4700*/  LEA.HI.X.SX32 R157, R45, R97.reuse, 0x2, P2 ;  /* 0x000000612d9d7211 */ /* 0x080fe400010f16ff */
[-C--:B------:R-:W-:Y:S02]  /*4710*/  LEA R162, P2, R41, R186.reuse, 0x2 ;  /* 0x000000ba29a27211 */ /* 0x080fe400078410ff */
[-C--:B------:R-:W-:Y:S02]  /*4720*/  LEA.HI.X.SX32 R193, R43, R97.reuse, 0x2, P0 ;  /* 0x000000612bc17211 */ /* 0x080fe400000f16ff */
[-C--:B------:R-:W-:Y:S02]  /*4730*/  LEA R212, P0, R39, R186.reuse, 0x2 ;  /* 0x000000ba27d47211 */ /* 0x080fe400078010ff */
[----:B------:R-:W-:Y:S02]  /*4740*/  LEA.HI.X.SX32 R163, R41, R97, 0x2, P2 ;  /* 0x0000006129a37211 */ /* 0x000fe400010f16ff */
[----:B------:R-:W-:-:S02]  /*4750*/  LEA R34, P2, R35, R186, 0x2 ;  /* 0x000000ba23227211 */ /* 0x000fc400078410ff */
[-C--:B------:R-:W-:Y:S01]  /*4760*/  LEA.HI.X.SX32 R213, R39, R97.reuse, 0x2, P0 ;  /* 0x0000006127d57211 */ /* 0x080fe200000f16ff */
[----:B------:R-:W-:Y:S01]  /*4770*/  STL [R1+0x208], R163 ;  /* 0x000208a301007387 */ /* 0x000fe20000100800 */
[-C--:B------:R-:W-:Y:S02]  /*4780*/  LEA R214, P0, R37, R186.reuse, 0x2 ;  /* 0x000000ba25d67211 */ /* 0x080fe400078010ff */
[-C--:B------:R-:W-:Y:S02]  /*4790*/  LEA.HI.X.SX32 R35, R35, R97.reuse, 0x2, P2 ;  /* 0x0000006123237211 */ /* 0x080fe400010f16ff */
[-C--:B------:R-:W-:Y:S02]  /*47a0*/  LEA R158, P2, R33, R186.reuse, 0x2 ;  /* 0x000000ba219e7211 */ /* 0x080fe400078410ff */
[----:B------:R-:W-:Y:S01]  /*47b0*/  LEA.HI.X.SX32 R215, R37, R97, 0x2, P0 ;  /* 0x0000006125d77211 */ /* 0x000fe200000f16ff */
[----:B------:R-:W-:Y:S01]  /*47c0*/  STL [R1+0x204], R35 ;  /* 0x0002042301007387 */ /* 0x000fe20000100800 */
[----:B------:R-:W-:-:S02]  /*47d0*/  LEA R210, P0, R55, R186, 0x2 ;  /* 0x000000ba37d27211 */ /* 0x000fc400078010ff */
[-C--:B------:R-:W-:Y:S02]  /*47e0*/  LEA.HI.X.SX32 R159, R33, R97.reuse, 0x2, P2 ;  /* 0x00000061219f7211 */ /* 0x080fe400010f16ff */
[-C--:B------:R-:W-:Y:S02]  /*47f0*/  LEA R160, P2, R36, R186.reuse, 0x2 ;  /* 0x000000ba24a07211 */ /* 0x080fe400078410ff */
[-C--:B------:R-:W-:Y:S01]  /*4800*/  LEA.HI.X.SX32 R211, R55, R97.reuse, 0x2, P0 ;  /* 0x0000006137d37211 */ /* 0x080fe200000f16ff */
[----:B------:R1:W-:Y:S01]  /*4810*/  STL [R1+0x200], R159 ;  /* 0x0002009f01007387 */ /* 0x0003e20000100800 */
[-C--:B------:R-:W-:Y:S02]  /*4820*/  LEA R216, P0, R82, R186.reuse, 0x2 ;  /* 0x000000ba52d87211 */ /* 0x080fe400078010ff */
[----:B------:R-:W-:Y:S02]  /*4830*/  LEA.HI.X.SX32 R161, R36, R97, 0x2, P2 ;  /* 0x0000006124a17211 */ /* 0x000fe400010f16ff */
[----:B------:R-:W-:-:S02]  /*4840*/  LEA R206, P2, R80, R186, 0x2 ;  /* 0x000000ba50ce7211 */ /* 0x000fc400078410ff */
[-C--:B------:R-:W-:Y:S02]  /*4850*/  LEA.HI.X.SX32 R217, R82, R97.reuse, 0x2, P0 ;  /* 0x0000006152d97211 */ /* 0x080fe400000f16ff */
[-C--:B------:R-:W-:Y:S02]  /*4860*/  LEA R176, P0, R78, R186.reuse, 0x2 ;  /* 0x000000ba4eb07211 */ /* 0x080fe400078010ff */
[-C--:B------:R-:W-:Y:S01]  /*4870*/  LEA.HI.X.SX32 R207, R80, R97.reuse, 0x2, P2 ;  /* 0x0000006150cf7211 */ /* 0x080fe200010f16ff */
[----:B------:R1:W-:Y:S01]  /*4880*/  LDGSTS.E [R0+0x18000], [R216.64], P4 ;  /* 0x18000000d8007fae */ /* 0x0003e2000a121848 */
[----:B------:R-:W-:Y:S02]  /*4890*/  LEA R202, P2, R76, R186, 0x2 ;  /* 0x000000ba4cca7211 */ /* 0x000fe400078410ff */
[----:B------:R-:W-:Y:S02]  /*48a0*/  LEA.HI.X.SX32 R177, R78, R97, 0x2, P0 ;  /* 0x000000614eb17211 */ /* 0x000fe400000f16ff */
[----:B------:R-:W-:-:S02]  /*48b0*/  LEA R154, P0, R75, R64, 0x2 ;  /* 0x000000404b9a7211 */ /* 0x000fc400078010ff */
[----:B------:R-:W-:Y:S01]  /*48c0*/  LEA.HI.X.SX32 R203, R76, R97, 0x2, P2 ;  /* 0x000000614ccb7211 */ /* 0x000fe200010f16ff */
[----:B------:R1:W-:Y:S01]  /*48d0*/  LDGSTS.E [R0+0x18400], [R176.64], P3 ;  /* 0x18400000b0007fae */ /* 0x0003e20009921848 */
        /* <DEDUP_REMOVED lines=15> */
[----:B------:R-:W-:Y:S02]  /*49d0*/  LEA R30, P5, R52, R64, 0x2 ;  /* 0x00000040341e7211 */ /* 0x000fe400078a10ff */
[----:B------:R-:W-:-:S02]  /*49e0*/  LEA.HI.X.SX32 R91, R56, R65, 0x2, P2 ;  /* 0x00000041385b7211 */ /* 0x000fc400010f16ff */
[-C--:B------:R-:W-:Y:S02]  /*49f0*/  LEA R120, P2, R70, R64.reuse, 0x2 ;  /* 0x0000004046787211 */ /* 0x080fe400078410ff */
[-C--:B------:R-:W-:Y:S02]  /*4a00*/  LEA.HI.X.SX32 R151, R71, R65.reuse, 0x2, P0 ;  /* 0x0000004147977211 */ /* 0x080fe400000f16ff */
[-C--:B------:R-:W-:Y:S02]  /*4a10*/  LEA.HI.X.SX32 R31, R52, R65.reuse, 0x2, P5 ;  /* 0x00000041341f7211 */ /* 0x080fe400028f16ff */
[-C--:B--2---:R-:W-:Y:S02]  /*4a20*/  LEA R56, P0, R67, R64.reuse, 0x2 ;  /* 0x0000004043387211 */ /* 0x084fe400078010ff */
[----:B------:R-:W-:Y:S02]  /*4a30*/  LEA R58, P5, R72, R64, 0x2 ;  /* 0x00000040483a7211 */ /* 0x000fe400078a10ff */
[----:B------:R-:W-:-:S02]  /*4a40*/  LEA.HI.X.SX32 R121, R70, R65, 0x2, P2 ;  /* 0x0000004146797211 */ /* 0x000fc400010f16ff */
[-C--:B------:R-:W-:Y:S02]  /*4a50*/  LEA R220, P2, R14, R64.reuse, 0x2 ;  /* 0x000000400edc7211 */ /* 0x080fe400078410ff */
[-C--:B------:R-:W-:Y:S02]  /*4a60*/  LEA.HI.X.SX32 R57, R67, R65.reuse, 0x2, P0 ;  /* 0x0000004143397211 */ /* 0x080fe400000f16ff */
[-C--:B------:R-:W-:Y:S02]  /*4a70*/  LEA.HI.X.SX32 R59, R72, R65.reuse, 0x2, P5 ;  /* 0x00000041483b7211 */ /* 0x080fe400028f16ff */
[-C--:B------:R-:W-:Y:S02]  /*4a80*/  LEA R118, P0, R252, R64.reuse, 0x2 ;  /* 0x00000040fc767211 */ /* 0x080fe400078010ff */
        /* <DEDUP_REMOVED lines=26> */
[----:B------:R-:W-:Y:S02]  /*4c30*/  LEA R80, P2, R237, R64, 0x2 ;  /* 0x00000040ed507211 */ /* 0x000fe400078410ff */
[-C--:B------:R-:W-:Y:S02]  /*4c40*/  LEA.HI.X.SX32 R113, R238, R65.reuse, 0x2, P0 ;  /* 0x00000041ee717211 */ /* 0x080fe400000f16ff */
[-C--:B------:R-:W-:Y:S02]  /*4c50*/  LEA.HI.X.SX32 R115, R242, R65.reuse, 0x2, P5 ;  /* 0x00000041f2737211 */ /* 0x080fe400028f16ff */
[----:B------:R-:W-:Y:S02]  /*4c60*/  LEA R198, P0, R66, R186, 0x2 ;  /* 0x000000ba42c67211 */ /* 0x000fe400078010ff */
[----:B------:R-:W-:Y:S02]  /*4c70*/  LEA R144, P5, R239, R64, 0x2 ;  /* 0x00000040ef907211 */ /* 0x000fe400078a10ff */
[----:B------:R-:W-:-:S02]  /*4c80*/  LEA.HI.X.SX32 R81, R237, R65, 0x2, P2 ;  /* 0x00000041ed517211 */ /* 0x000fc400010f16ff */
[-C--:B------:R-:W-:Y:S02]  /*4c90*/  LEA R48, P2, R236, R64.reuse, 0x2 ;  /* 0x00000040ec307211 */ /* 0x080fe400078410ff */
[----:B------:R-:W-:Y:S02]  /*4ca0*/  LEA.HI.X.SX32 R199, R66, R97, 0x2, P0 ;  /* 0x0000006142c77211 */ /* 0x000fe400000f16ff */
[-C--:B------:R-:W-:Y:S02]  /*4cb0*/  LEA.HI.X.SX32 R145, R239, R65.reuse, 0x2, P5 ;  /* 0x00000041ef917211 */ /* 0x080fe400028f16ff */
[----:B------:R-:W-:Y:S02]  /*4cc0*/  LEA R110, P0, R234, R64, 0x2 ;  /* 0x00000040ea6e7211 */ /* 0x000fe400078010ff */
[----:B------:R-:W-:Y:S02]  /*4cd0*/  LEA R200, P5, R68, R186, 0x2 ;  /* 0x000000ba44c87211 */ /* 0x000fe400078a10ff */
[----:B------:R-:W-:-:S02]  /*4ce0*/  LEA.HI.X.SX32 R49, R236, R65, 0x2, P2 ;  /* 0x00000041ec317211 */ /* 0x000fc400010f16ff */
[-C--:B------:R-:W-:Y:S02]  /*4cf0*/  LEA R78, P2, R233, R64.reuse, 0x2 ;  /* 0x00000040e94e7211 */ /* 0x080fe400078410ff */
[----:B------:R-:W-:Y:S02]  /*4d00*/  LEA.HI.X.SX32 R111, R234, R65, 0x2, P0 ;  /* 0x00000041ea6f7211 */ /* 0x000fe400000f16ff */
[----:B------:R-:W-:Y:S02]  /*4d10*/  LEA.HI.X.SX32 R201, R68, R97, 0x2, P5 ;  /* 0x0000006144c97211 */ /* 0x000fe400028f16ff */
        /* <DEDUP_REMOVED lines=21> */
[-C--:B-1----:R-:W-:Y:S02]  /*4e70*/  LEA R72, P2, R15, R64.reuse, 0x2 ;  /* 0x000000400f487211 */ /* 0x082fe400078410ff */
        /* <DEDUP_REMOVED lines=15> */
[----:B---3--:R-:W-:Y:S02]  /*4f70*/  LEA R70, P5, R19, R64, 0x2 ;  /* 0x0000004013467211 */ /* 0x008fe400078a10ff */
[----:B------:R-:W-:-:S02]  /*4f80*/  LEA.HI.X.SX32 R133, R21, R65, 0x2, P2 ;  /* 0x0000004115857211 */ /* 0x000fc400010f16ff */
[-C--:B------:R-:W-:Y:S02]  /*4f90*/  LEA R36, P2, R24, R64.reuse, 0x2 ;  /* 0x0000004018247211 */ /* 0x080fe400078410ff */
[-C--:B----4-:R-:W-:Y:S02]  /*4fa0*/  LEA.HI.X.SX32 R69, R23, R65.reuse, 0x2, P0 ;  /* 0x0000004117457211 */ /* 0x090fe400000f16ff */
[-C--:B------:R-:W-:Y:S02]  /*4fb0*/  LEA.HI.X.SX32 R71, R19, R65.reuse, 0x2, P5 ;  /* 0x0000004113477211 */ /* 0x080fe400028f16ff */
[-C--:B------:R-:W-:Y:S02]  /*4fc0*/  LEA R98, P0, R26, R64.reuse, 0x2 ;  /* 0x000000401a627211 */ /* 0x080fe400078010ff */
[----:B------:R-:W-:Y:S02]  /*4fd0*/  LEA R100, P5, R22, R64, 0x2 ;  /* 0x0000004016647211 */ /* 0x000fe400078a10ff */
[----:B------:R-:W-:-:S02]  /*4fe0*/  LEA.HI.X.SX32 R37, R24, R65, 0x2, P2 ;  /* 0x0000004118257211 */ /* 0x000fc400010f16ff */
[-C--:B------:R-:W-:Y:S02]  /*4ff0*/  LEA R66, P2, R27, R64.reuse, 0x2 ;  /* 0x000000401b427211 */ /* 0x080fe400078410ff */
[----:B------:R-:W-:Y:S02]  /*5000*/  LOP3.LUT R159, R3, 0x8, RZ, 0xfc, !PT ;  /* 0x00000008039f7812 */ /* 0x000fe400078efcff */
[-C--:B------:R-:W-:Y:S02]  /*5010*/  LEA.HI.X.SX32 R99, R26, R65.reuse, 0x2, P0 ;  /* 0x000000411a637211 */ /* 0x080fe400000f16ff */
[----:B------:R-:W-:Y:S02]  /*5020*/  LEA.HI.X.SX32 R101, R22, R65, 0x2, P5 ;  /* 0x0000004116657211 */ /* 0x000fe400028f16ff */
[-C--:B------:R-:W-:Y:S02]  /*5030*/  LEA R128, P0, R29, R64.reuse, 0x2 ;  /* 0x000000401d807211 */ /* 0x080fe400078010ff */
[----:B------:R-:W-:-:S02]  /*5040*/  LEA R130, P5, R25, R64, 0x2 ;  /* 0x0000004019827211 */ /* 0x000fc400078a10ff */
[-C--:B------:R-:W-:Y:S02]  /*5050*/  LEA.HI.X.SX32 R67, R27, R65.reuse, 0x2, P2 ;  /* 0x000000411b437211 */ /* 0x080fe400010f16ff */
[----:B------:R-:W-:Y:S02]  /*5060*/  ISETP.GE.AND P2, PT, R159, c[0x0][0x180], PT ;  /* 0x000060009f007a0c */ /* 0x000fe40003f46270 */
[-C--:B------:R-:W-:Y:S02]  /*5070*/  LEA.HI.X.SX32 R129, R29, R65.reuse, 0x2, P0 ;  /* 0x000000411d817211 */ /* 0x080fe400000f16ff */
[----:B------:R-:W-:Y:S02]  /*5080*/  LEA.HI.X.SX32 R131, R25, R65, 0x2, P5 ;  /* 0x0000004119837211 */ /* 0x000fe400028f16ff */
[----:B------:R-:W-:Y:S02]  /*5090*/  LEA R168, P0, R5, R186, 0x2 ;  /* 0x000000ba05a87211 */ /* 0x000fe400078010ff */
[----:B------:R-:W-:-:S02]  /*50a0*/  LEA R32, P5, R28, R64, 0x2 ;  /* 0x000000401c207211 */ /* 0x000fc400078a10ff */
[----:B------:R-:W-:Y:S02]  /*50b0*/  SEL R12, R251, RZ, !P2 ;  /* 0x000000fffb0c7207 */ /* 0x000fe40005000000 */
[-C--:B------:R-:W-:Y:S02]  /*50c0*/  LEA R194, P2, R6, R186.reuse, 0x2 ;  /* 0x000000ba06c27211 */ /* 0x080fe400078410ff */
[----:B------:R-:W-:Y:S02]  /*50d0*/  LEA.HI.X.SX32 R169, R5, R97, 0x2, P0 ;  /* 0x0000006105a97211 */ /* 0x000fe400000f16ff */
[----:B------:R-:W-:Y:S02]  /*50e0*/  LEA.HI.X.SX32 R33, R28, R65, 0x2, P5 ;  /* 0x000000411c217211 */ /* 0x000fe400028f16ff */
[----:B------:R-:W-:Y:S02]  /*50f0*/  LEA R188, P0, R7, R186, 0x2 ;  /* 0x000000ba07bc7211 */ /* 0x000fe400078010ff */
[----:B------:R-:W-:-:S02]  /*5100*/  ISETP.GE.AND P5, PT, R2, c[0x0][0x180], PT ;  /* 0x0000600002007a0c */ /* 0x000fc40003fa6270 */
[-C--:B------:R-:W-:Y:S02]  /*5110*/  LEA.HI.X.SX32 R195, R6, R97.reuse, 0x2, P2 ;  /* 0x0000006106c37211 */ /* 0x080fe400010f16ff */
[CC--:B------:R-:W-:Y:S02]  /*5120*/  LEA R190, P2, R8.reuse, R186.reuse, 0x2 ;  /* 0x000000ba08be7211 */ /* 0x0c0fe400078410ff */
[-C--:B------:R-:W-:Y:S02]  /*5130*/  LEA.HI.X.SX32 R189, R7, R97.reuse, 0x2, P0 ;  /* 0x0000006107bd7211 */ /* 0x080fe400000f16ff */
[----:B------:R-:W-:Y:S02]  /*5140*/  SEL R4, R251, RZ, !P5 ;  /* 0x000000fffb047207 */ /* 0x000fe40006800000 */
[----:B------:R-:W-:Y:S02]  /*5150*/  LEA R208, P0, R9, R186, 0x2 ;  /* 0x000000ba09d07211 */ /* 0x000fe400078010ff */
[----:B------:R-:W-:-:S02]  /*5160*/  LEA.HI.X.SX32 R191, R8, R97, 0x2, P2 ;  /* 0x0000006108bf7211 */ /* 0x000fc400010f16ff */
[----:B------:R-:W-:Y:S02]  /*5170*/  LEA R186, P5, R11, R186, 0x2 ;  /* 0x000000ba0bba7211 */ /* 0x000fe400078a10ff */
[-C--:B------:R-:W-:Y:S02]  /*5180*/  LEA R96, P2, R13, R64.reuse, 0x2 ;  /* 0x000000400d607211 */ /* 0x080fe400078410ff */
[-C--:B------:R-:W-:Y:S02]  /*5190*/  LEA.HI.X.SX32 R209, R9, R97.reuse, 0x2, P0 ;  /* 0x0000006109d17211 */ /* 0x080fe400000f16ff */
[----:B------:R-:W-:Y:S02]  /*51a0*/  LEA.HI.X.SX32 R187, R11, R97, 0x2, P5 ;  /* 0x000000610bbb7211 */ /* 0x000fe400028f16ff */
[----:B------:R-:W-:Y:S02]  /*51b0*/  LEA.HI.X.SX32 R97, R13, R65, 0x2, P2 ;  /* 0x000000410d617211 */ /* 0x000fe400010f16ff */
[----:B------:R-:W-:-:S02]  /*51c0*/  LEA R64, P2, R10, R64, 0x2 ;  /* 0x000000400a407211 */ /* 0x000fc400078410ff */
[C---:B------:R-:W-:Y:S02]  /*51d0*/  LOP3.LUT R248, R3.reuse, 0x10, RZ, 0xfc, !PT ;  /* 0x0000001003f87812 */ /* 0x040fe400078efcff */
[----:B------:R-:W-:Y:S02]  /*51e0*/  ISETP.NE.U32.AND P5, PT, R4, RZ, PT ;  /* 0x000000ff0400720c */ /* 0x000fe40003fa5070 */
[----:B------:R-:W-:Y:S02]  /*51f0*/  LOP3.LUT R4, R3, 0x14, RZ, 0xfc, !PT ;  /* 0x0000001403047812 */ /* 0x000fe400078efcff */
[----:B------:R-:W-:Y:S02]  /*5200*/  LEA.HI.X.SX32 R65, R10, R65, 0x2, P2 ;  /* 0x000000410a417211 */ /* 0x000fe400010f16ff */
[----:B------:R-:W-:Y:S02]  /*5210*/  ISETP.GE.AND P2, PT, R248, c[0x0][0x180], PT ;  /* 0x00006000f8007a0c */ /* 0x000fe40003f46270 */
[----:B------:R-:W-:-:S02]  /*5220*/  ISETP.NE.U32.AND P0, PT, R12, RZ, PT ;  /* 0x000000ff0c00720c */ /* 0x000fc40003f05070 */
[----:B------:R-:W-:Y:S02]  /*5230*/  LOP3.LUT R12, R3, 0x18, RZ, 0xfc, !PT ;  /* 0x00000018030c7812 */ /* 0x000fe400078efcff */
[----:B------:R-:W-:Y:S02]  /*5240*/  ISETP.GE.AND P4, PT, R4, c[0x0][0x180], PT ;  /* 0x0000600004007a0c */ /* 0x000fe40003f86270 */
[----:B------:R-:W-:Y:S02]  /*5250*/  SEL R14, R251, RZ, !P2 ;  /* 0x000000fffb0e7207 */ /* 0x000fe40005000000 */
[----:B------:R-:W-:Y:S02]  /*5260*/  LOP3.LUT R35, R3, 0x1c, RZ, 0xfc, !PT ;  /* 0x0000001c03237812 */ /* 0x000fe400078efcff */
[----:B------:R-:W-:Y:S02]  /*5270*/  ISETP.GE.AND P2, PT, R12, c[0x0][0x180], PT ;  /* 0x000060000c007a0c */ /* 0x000fe40003f46270 */
[----:B------:R-:W-:Y:S01]  /*5280*/  SEL R12, R251, RZ, !P4 ;  /* 0x000000fffb0c7207 */ /* 0x000fe20006000000 */
[----:B------:R1:W-:Y:S01]  /*5290*/  LDGSTS.E [R0+0x18800], [R200.64], P0 ;  /* 0x18800000c8007fae */ /* 0x0003e20008121848 */
[----:B------:R-:W-:-:S02]  /*52a0*/  ISETP.NE.U32.AND P4, PT, R14, RZ, PT ;  /* 0x000000ff0e00720c */ /* 0x000fc40003f85070 */
[----:B------:R-:W-:Y:S01]  /*52b0*/  ISETP.GE.AND P3, PT, R35, c[0x0][0x180], PT ;  /* 0x0000600023007a0c */ /* 0x000fe20003f66270 */
[----:B------:R2:W-:Y:S01]  /*52c0*/  LDGSTS.E [R0+0x18c00], [R168.64], P5 ;  /* 0x18c00000a8007fae */ /* 0x0005e2000a921848 */
[C---:B------:R-:W-:Y:S02]  /*52d0*/  SEL R14, R251.reuse, RZ, !P2 ;  /* 0x000000fffb0e7207 */ /* 0x040fe40005000000 */
[----:B------:R-:W-:Y:S02]  /*52e0*/  ISETP.NE.U32.AND P2, PT, R12, RZ, PT ;  /* 0x000000ff0c00720c */ /* 0x000fe40003f45070 */
[----:B------:R-:W-:Y:S02]  /*52f0*/  SEL R12, R251, RZ, !P3 ;  /* 0x000000fffb0c7207 */ /* 0x000fe40005800000 */
[C---:B------:R-:W-:Y:S02]  /*5300*/  LOP3.LUT R35, R3.reuse, 0x20, RZ, 0xfc, !PT ;  /* 0x0000002003237812 */ /* 0x040fe400078efcff */
[----:B------:R-:W-:Y:S01]  /*5310*/  ISETP.NE.U32.AND P3, PT, R12, RZ, PT ;  /* 0x000000ff0c00720c */ /* 0x000fe20003f65070 */
[----:B------:R3:W-:Y:S01]  /*5320*/  LDGSTS.E [R0+0x19000], [R188.64], P4 ;  /* 0x19000000bc007fae */ /* 0x0007e2000a121848 */
[----:B------:R-:W-:-:S02]  /*5330*/  LOP3.LUT R12, R3, 0x24, RZ, 0xfc, !PT ;  /* 0x00000024030c7812 */ /* 0x000fc400078efcff */
[----:B------:R-:W-:Y:S02]  /*5340*/  ISETP.NE.U32.AND P0, PT, R14, RZ, PT ;  /* 0x000000ff0e00720c */ /* 0x000fe40003f05070 */
[----:B------:R-:W-:Y:S01]  /*5350*/  ISETP.GE.AND P5, PT, R35, c[0x0][0x180], PT ;  /* 0x0000600023007a0c */ /* 0x000fe20003fa6270 */
[----:B------:R4:W-:Y:S01]  /*5360*/  LDGSTS.E [R0+0x19400], [R208.64], P2 ;  /* 0x19400000d0007fae */ /* 0x0009e20009121848 */
[----:B------:R-:W-:Y:S02]  /*5370*/  LOP3.LUT R14, R3, 0x28, RZ, 0xfc, !PT ;  /* 0x00000028030e7812 */ /* 0x000fe400078efcff */
[----:B------:R-:W-:Y:S02]  /*5380*/  ISETP.GE.AND P4, PT, R12, c[0x0][0x180], PT ;  /* 0x000060000c007a0c */ /* 0x000fe40003f86270 */
[----:B------:R-:W-:Y:S02]  /*5390*/  SEL R12, R251, RZ, !P5 ;  /* 0x000000fffb0c7207 */ /* 0x000fe40006800000 */
[----:B------:R-:W-:-:S02]  /*53a0*/  ISETP.GE.AND P5, PT, R14, c[0x0][0x180], PT ;  /* 0x000060000e007a0c */ /* 0x000fc40003fa6270 */
[C---:B------:R-:W-:Y:S01]  /*53b0*/  SEL R14, R251.reuse, RZ, !P4 ;  /* 0x000000fffb0e7207 */ /* 0x040fe20006000000 */
[----:B------:R1:W-:Y:S01]  /*53c0*/  LDGSTS.E [R0+0x19800], [R196.64], P0 ;  /* 0x19800000c4007fae */ /* 0x0003e20008121848 */
[----:B------:R-:W-:Y:S02]  /*53d0*/  ISETP.NE.U32.AND P4, PT, R12, RZ, PT ;  /* 0x000000ff0c00720c */ /* 0x000fe40003f85070 */
[----:B------:R-:W-:Y:S01]  /*53e0*/  SEL R12, R251, RZ, !P5 ;  /* 0x000000fffb0c7207 */ /* 0x000fe20006800000 */
[----:B------:R1:W-:Y:S01]  /*53f0*/  LDGSTS.E [R0+0x19c00], [R184.64], P3 ;  /* 0x19c00000b8007fae */ /* 0x0003e20009921848 */
[----:B------:R-:W-:Y:S02]  /*5400*/  ISETP.NE.U32.AND P5, PT, R14, RZ, PT ;  /* 0x000000ff0e00720c */ /* 0x000fe40003fa5070 */
[----:B------:R-:W-:Y:S02]  /*5410*/  ISETP.NE.U32.AND P2, PT, R12, RZ, PT ;  /* 0x000000ff0c00720c */ /* 0x000fe40003f45070 */
[----:B------:R-:W-:-:S02]  /*5420*/  LOP3.LUT R12, R3, 0x2c, RZ, 0xfc, !PT ;  /* 0x0000002c030c7812 */ /* 0x000fc400078efcff */
[C---:B------:R-:W-:Y:S02]  /*5430*/  LOP3.LUT R14, R3.reuse, 0x6, RZ, 0xfc, !PT ;  /* 0x00000006030e7812 */ /* 0x040fe400078efcff */
[----:B------:R-:W-:Y:S01]  /*5440*/  ISETP.GE.AND P0, PT, R12, c[0x0][0x180], PT ;  /* 0x000060000c007a0c */ /* 0x000fe20003f06270 */
[----:B------:R1:W-:Y:S01]  /*5450*/  LDGSTS.E [R0+0x1a000], [R172.64], P4 ;  /* 0x1a000000ac007fae */ /* 0x0003e2000a121848 */
[----:B------:R-:W-:Y:S02]  /*5460*/  LOP3.LUT R12, R3, 0x30, RZ, 0xfc, !PT ;  /* 0x00000030030c7812 */ /* 0x000fe400078efcff */
[----:B------:R-:W-:Y:S01]  /*5470*/  LOP3.LUT R35, R0, 0x40, RZ, 0x3c, !PT ;  /* 0x0000004000237812 */ /* 0x000fe200078e3cff */
[----:B------:R1:W-:Y:S01]  /*5480*/  LDGSTS.E [R0+0x1a400], [R164.64], P5 ;  /* 0x1a400000a4007fae */ /* 0x0003e2000a921848 */
[----:B------:R-:W-:Y:S02]  /*5490*/  ISETP.GE.AND P3, PT, R12, c[0x0][0x180], PT ;  /* 0x000060000c007a0c */ /* 0x000fe40003f66270 */
[----:B------:R-:W-:Y:S01]  /*54a0*/  SEL R12, R251, RZ, !P0 ;  /* 0x000000fffb0c7207 */ /* 0x000fe20004000000 */
[----:B------:R1:W-:Y:S03]  /*54b0*/  LDGSTS.E [R0+0x1a800], [R180.64], P2 ;  /* 0x1a800000b4007fae */ /* 0x0003e60009121848 */
[----:B------:R-:W-:-:S02]  /*54c0*/  ISETP.NE.U32.AND P0, PT, R12, RZ, PT ;  /* 0x000000ff0c00720c */ /* 0x000fc40003f05070 */
[----:B------:R-:W-:-:S04]  /*54d0*/  SEL R12, R251, RZ, !P3 ;  /* 0x000000fffb0c7207 */ /* 0x000fc80005800000 */
[----:B------:R-:W-:Y:S02]  /*54e0*/  ISETP.NE.U32.AND P3, PT, R12, RZ, PT ;  /* 0x000000ff0c00720c */ /* 0x000fe40003f65070 */
[----:B------:R-:W-:-:S04]  /*54f0*/  LOP3.LUT R12, R3, 0x34, RZ, 0xfc, !PT ;  /* 0x00000034030c7812 */ /* 0x000fc800078efcff */
[----:B------:R-:W-:Y:S01]  /*5500*/  ISETP.GE.AND P4, PT, R12, c[0x0][0x180], PT ;  /* 0x000060000c007a0c */ /* 0x000fe20003f86270 */
[----:B------:R1:W-:Y:S01]  /*5510*/  LDGSTS.E [R0+0x1ac00], [R204.64], P0 ;  /* 0x1ac00000cc007fae */ /* 0x0003e20008121848 */
[----:B------:R-:W-:-:S04]  /*5520*/  LOP3.LUT R12, R3, 0x38, RZ, 0xfc, !PT ;  /* 0x00000038030c7812 */ /* 0x000fc800078efcff */
[----:B------:R-:W-:Y:S01]  /*5530*/  ISETP.GE.AND P5, PT, R12, c[0x0][0x180], PT ;  /* 0x000060000c007a0c */ /* 0x000fe20003fa6270 */
[----:B------:R1:W-:Y:S01]  /*5540*/  LDGSTS.E [R0+0x1b000], [R192.64], P3 ;  /* 0x1b000000c0007fae */ /* 0x0003e20009921848 */
[C---:B------:R-:W-:Y:S02]  /*5550*/  SEL R12, R251.reuse, RZ, !P4 ;  /* 0x000000fffb0c7207 */ /* 0x040fe40006000000 */
[----:B------:R-:W-:Y:S02]  /*5560*/  ISETP.GE.AND P3, PT, R14, c[0x0][0x180], PT ;  /* 0x000060000e007a0c */ /* 0x000fe40003f66270 */
[----:B------:R-:W-:Y:S02]  /*5570*/  ISETP.NE.U32.AND P4, PT, R12, RZ, PT ;  /* 0x000000ff0c00720c */ /* 0x000fe40003f85070 */
        /* <DEDUP_REMOVED lines=8> */
[----:B------:R-:W-:-:S04]  /*5600*/  SEL R12, R251, RZ, !P2 ;  /* 0x000000fffb0c7207 */ /* 0x000fc80005000000 */
[----:B------:R-:W-:Y:S02]  /*5610*/  ISETP.NE.U32.AND P2, PT, R12, RZ, PT ;  /* 0x000000ff0c00720c */ /* 0x000fe40003f45070 */
[----:B------:R-:W-:-:S04]  /*5620*/  SEL R12, R251, RZ, !P0 ;  /* 0x000000fffb0c7207 */ /* 0x000fc80004000000 */
[----:B------:R-:W-:Y:S02]  /*5630*/  ISETP.NE.U32.AND P0, PT, R12, RZ, PT ;  /* 0x000000ff0c00720c */ /* 0x000fe40003f05070 */
[----:B------:R-:W-:-:S04]  /*5640*/  LOP3.LUT R12, R3, 0xa, RZ, 0xfc, !PT ;  /* 0x0000000a030c7812 */ /* 0x000fc800078efcff */
[----:B------:R-:W-:Y:S01]  /*5650*/  ISETP.GE.AND P4, PT, R12, c[0x0][0x180], PT ;  /* 0x000060000c007a0c */ /* 0x000fe20003f86270 */
[----:B------:R1:W-:Y:S01]  /*5660*/  LDGSTS.E [R0+0x1bc00], [R210.64], P2 ;  /* 0x1bc00000d2007fae */ /* 0x0003e20009121848 */
[----:B------:R-:W-:-:S04]  /*5670*/  SEL R12, R251, RZ, !P3 ;  /* 0x000000fffb0c7207 */ /* 0x000fc80005800000 */
[----:B------:R-:W-:Y:S01]  /*5680*/  ISETP.NE.U32.AND P3, PT, R12, RZ, PT ;  /* 0x000000ff0c00720c */ /* 0x000fe20003f65070 */
[----:B------:R1:W-:Y:S01]  /*5690*/  LDGSTS.E [R35+0x18200], [R206.64], P0 ;  /* 0x18200000ce237fae */ /* 0x0003e20008121848 */
        /* <DEDUP_REMOVED lines=55> */
[C---:B------:R-:W-:Y:S02]  /*5a10*/  LOP3.LUT R12, R3.reuse, 0x3a, RZ, 0xfc, !PT ;  /* 0x0000003a030c7812 */ /* 0x040fe400078efcff */
[----:B------:R-:W-:Y:S02]  /*5a20*/  ISETP.GE.AND P3, PT, R3, UR4, PT ;  /* 0x0000000403007c0c */ /* 0x000fe4000bf66270 */
[----:B------:R-:W-:Y:S02]  /*5a30*/  ISETP.GE.AND P2, PT, R12, c[0x0][0x180], PT ;  /* 0x000060000c007a0c */ /* 0x000fe40003f46270 */
[----:B------:R-:W-:-:S04]  /*5a40*/  SEL R12, R251, RZ, !P5 ;  /* 0x000000fffb0c7207 */ /* 0x000fc80006800000 */
[----:B------:R-:W-:Y:S01]  /*5a50*/  ISETP.NE.U32.AND P5, PT, R12, RZ, PT ;  /* 0x000000ff0c00720c */ /* 0x000fe20003fa5070 */
[----:B-1----:R-:W1:Y:S01]  /*5a60*/  S2R R35, SR_TID.X ;  /* 0x0000000000237919 */ /* 0x002e620000002100 */
[----:B------:R-:W-:-:S04]  /*5a70*/  SEL R12, R251, RZ, !P2 ;  /* 0x000000fffb0c7207 */ /* 0x000fc80005000000 */
[----:B------:R-:W-:Y:S02]  /*5a80*/  ISETP.NE.U32.AND P2, PT, R12, RZ, PT ;  /* 0x000000ff0c00720c */ /* 0x000fe40003f45070 */
[----:B------:R-:W-:Y:S02]  /*5a90*/  LOP3.LUT R12, R3, 0x3e, RZ, 0xfc, !PT ;  /* 0x0000003e030c7812 */ /* 0x000fe400078efcff */
[----:B------:R-:W-:Y:S02]  /*5aa0*/  LOP3.LUT R3, R0, 0x40, RZ, 0x3c, !PT ;  /* 0x0000004000037812 */ /* 0x000fe400078e3cff */
[----:B------:R-:W-:Y:S01]  /*5ab0*/  ISETP.GE.AND P0, PT, R12, c[0x0][0x180], PT ;  /* 0x000060000c007a0c */ /* 0x000fe20003f06270 */
[----:B------:R-:W-:-:S03]  /*5ac0*/  IMAD.MOV.U32 R12, RZ, RZ, 0x3f ;  /* 0x0000003fff0c7424 */ /* 0x000fc600078e00ff */
[----:B------:R-:W-:Y:S02]  /*5ad0*/  SEL R163, R251, RZ, !P0 ;  /* 0x000000fffba37207 */ /* 0x000fe40004000000 */
[----:B------:R-:W-:Y:S02]  /*5ae0*/  SEL R251, RZ, 0x4, P3 ;  /* 0x00000004fffb7807 */ /* 0x000fe40001800000 */
[----:B------:R-:W-:Y:S02]  /*5af0*/  ISETP.NE.U32.AND P3, PT, R163, RZ, PT ;  /* 0x000000ffa300720c */ /* 0x000fe40003f65070 */
[----:B------:R-:W2:Y:S01]  /*5b00*/  LDL.LU R163, [R1+0x208] ;  /* 0x0002080001a37983 */ /* 0x000ea20000300800 */
[----:B------:R-:W-:Y:S02]  /*5b10*/  IADD3 R12, R12, c[0x0][0x180], RZ ;  /* 0x000060000c0c7a10 */ /* 0x000fe40007ffe0ff */
[----:B-1----:R-:W-:Y:S02]  /*5b20*/  SHF.R.U32.HI R35, RZ, 0x6, R35 ;  /* 0x00000006ff237819 */ /* 0x002fe40000011623 */
[----:B------:R-:W-:-:S02]  /*5b30*/  ISETP.GT.AND P0, PT, R12, 0x7f, PT ;  /* 0x0000007f0c00780c */ /* 0x000fc40003f04270 */
[----:B------:R-:W-:-:S04]  /*5b40*/  SGXT.U32 R35, R35, 0x1 ;  /* 0x000000012323781a */ /* 0x000fc80000000000 */
[----:B------:R-:W-:Y:S01]  /*5b50*/  LOP3.LUT R35, R35, 0x4, RZ, 0xfc, !PT ;  /* 0x0000000423237812 */ /* 0x000fe200078efcff */
[----:B--2---:R1:W-:Y:S03]  /*5b60*/  LDGSTS.E [R3+0x1b200], [R162.64], P4 ;  /* 0x1b200000a2037fae */ /* 0x0043e6000a121848 */
[----:B------:R-:W-:Y:S02]  /*5b70*/  ISETP.GE.AND P4, PT, R35, UR4, PT ;  /* 0x0000000423007c0c */ /* 0x000fe4000bf86270 */
[----:B------:R-:W2:Y:S01]  /*5b80*/  LDL.LU R35, [R1+0x204] ;  /* 0x0002040001237983 */ /* 0x000ea20000300800 */
[----:B------:R-:W-:-:S03]  /*5b90*/  SEL R251, R251, RZ, P0 ;  /* 0x000000fffbfb7207 */ /* 0x000fc60000000000 */
[----:B--2---:R1:W-:Y:S01]  /*5ba0*/  LDGSTS.E [R3+0x1b600], [R34.64], P5 ;  /* 0x1b60000022037fae */ /* 0x0043e2000a921848 */
[----:B------:R-:W-:Y:S02]  /*5bb0*/  ISETP.NE.U32.AND P5, PT, R251, RZ, PT ;  /* 0x000000fffb00720c */ /* 0x000fe40003fa5070 */
[----:B------:R-:W-:Y:S02]  /*5bc0*/  SEL R251, RZ, 0x4, P4 ;  /* 0x00000004fffb7807 */ /* 0x000fe40002000000 */
[----:B------:R-:W-:Y:S02]  /*5bd0*/  ISETP.GE.AND P4, PT, R159, UR4, PT ;  /* 0x000000049f007c0c */ /* 0x000fe4000bf86270 */
[----:B------:R-:W-:Y:S02]  /*5be0*/  SEL R159, R251, RZ, P0 ;  /* 0x000000fffb9f7207 */ /* 0x000fe40000000000 */
[----:B------:R-:W-:Y:S02]  /*5bf0*/  SEL R251, RZ, 0x4, P4 ;  /* 0x00000004fffb7807 */ /* 0x000fe40002000000 */
[----:B------:R-:W-:-:S02]  /*5c00*/  ISETP.NE.U32.AND P4, PT, R159, RZ, PT ;  /* 0x000000ff9f00720c */ /* 0x000fc40003f85070 */
[----:B------:R-:W2:Y:S04]  /*5c10*/  LDL.LU R159, [R1+0x200] ;  /* 0x00020000019f7983 */ /* 0x000ea80000300800 */
[----:B--2---:R1:W-:Y:S01]  /*5c20*/  LDGSTS.E [R3+0x1ba00], [R158.64], P2 ;  /* 0x1ba000009e037fae */ /* 0x0043e20009121848 */
[----:B------:R-:W-:-:S03]  /*5c30*/  ISETP.GE.AND P2, PT, R2, UR4, PT ;  /* 0x0000000402007c0c */ /* 0x000fc6000bf46270 */
[----:B------:R-:W2:Y:S04]  /*5c40*/  LDL.LU R2, [R1+0x1fc] ;  /* 0x0001fc0001027983 */ /* 0x000ea80000300800 */
[----:B------:R1:W-:Y:S04]  /*5c50*/  LDGSTS.E [R3+0x1be00], [R160.64], P3 ;  /* 0x1be00000a0037fae */ /* 0x0003e80009921848 */
[----:B------:R-:W0:Y:S01]  /*5c60*/  LDGDEPBAR ;  /* 0x00000000000079af */ /* 0x000e220000000000 */
[----:B------:R-:W-:-:S04]  /*5c70*/  SEL R251, R251, RZ, P0 ;  /* 0x000000fffbfb7207 */ /* 0x000fc80000000000 */
[----:B------:R-:W-:Y:S02]  /*5c80*/  ISETP.NE.U32.AND P3, PT, R251, RZ, PT ;  /* 0x000000fffb00720c */ /* 0x000fe40003f65070 */
[----:B------:R-:W-:Y:S02]  /*5c90*/  SEL R251, RZ, 0x4, P2 ;  /* 0x00000004fffb7807 */ /* 0x000fe40001000000 */
[----:B------:R-:W-:Y:S02]  /*5ca0*/  ISETP.GE.AND P2, PT, R248, UR4, PT ;  /* 0x00000004f8007c0c */ /* 0x000fe4000bf46270 */
[----:B-1----:R-:W-:Y:S02]  /*5cb0*/  SEL R3, R251, RZ, P0 ;  /* 0x000000fffb037207 */ /* 0x002fe40000000000 */
[----:B------:R-:W-:Y:S02]  /*5cc0*/  SEL R251, RZ, 0x4, P2 ;  /* 0x00000004fffb7807 */ /* 0x000fe40001000000 */
[----:B------:R-:W-:-:S02]  /*5cd0*/  ISETP.NE.U32.AND P2, PT, R3, RZ, PT ;  /* 0x000000ff0300720c */ /* 0x000fc40003f45070 */
[----:B------:R-:W-:Y:S02]  /*5ce0*/  SEL R251, R251, RZ, P0 ;  /* 0x000000fffbfb7207 */ /* 0x000fe40000000000 */
[----:B------:R-:W-:Y:S01]  /*5cf0*/  ISETP.GE.AND P6, PT, R4, UR4, PT ;  /* 0x0000000404007c0c */ /* 0x000fe2000bfc6270 */
[----:B--2---:R1:W-:Y:S04]  /*5d00*/  LDGSTS.E [R2], [R154.64], P1 ;  /* 0x000000009a027fae */ /* 0x0043e80008921848 */
[----:B------:R2:W-:Y:S04]  /*5d10*/  LDGSTS.E [R2+0x800], [R152.64], P1 ;  /* 0x0080000098027fae */ /* 0x0005e80008921848 */
[----:B------:R1:W-:Y:S04]  /*5d20*/  LDGSTS.E [R2+0x1000], [R30.64], P1 ;  /* 0x010000001e027fae */ /* 0x0003e80008921848 */
[----:B------:R1:W-:Y:S04]  /*5d30*/  LDGSTS.E [R2+0x1800], [R150.64], P1 ;  /* 0x0180000096027fae */ /* 0x0003e80008921848 */
[----:B------:R1:W-:Y:S04]  /*5d40*/  LDGSTS.E [R2+0x2000], [R220.64], P1 ;  /* 0x02000000dc027fae */ /* 0x0003e80008921848 */
[----:B------:R1:W-:Y:S04]  /*5d50*/  LDGSTS.E [R2+0x2800], [R54.64], P1 ;  /* 0x0280000036027fae */ /* 0x0003e80008921848 */
[----:B------:R1:W-:Y:S04]  /*5d60*/  LDGSTS.E [R2+0x3000], [R52.64], P1 ;  /* 0x0300000034027fae */ /* 0x0003e80008921848 */
[----:B------:R1:W-:Y:S01]  /*5d70*/  LDGSTS.E [R2+0x3800], [R50.64], P1 ;  /* 0x0380000032027fae */ /* 0x0003e20008921848 */
[----:B------:R-:W-:-:S03]  /*5d80*/  LOP3.LUT R248, R2, 0x20, RZ, 0x3c, !PT ;  /* 0x0000002002f87812 */ /* 0x000fc600078e3cff */
[----:B------:R1:W-:Y:S04]  /*5d90*/  LDGSTS.E [R2+0x4000], [R48.64], P1 ;  /* 0x0400000030027fae */ /* 0x0003e80008921848 */
        /* <DEDUP_REMOVED lines=32> */
[----:B-1----:R-:W-:-:S03]  /*5fa0*/  LOP3.LUT R248, R2, 0x60, RZ, 0x3c, !PT ;  /* 0x0000006002f87812 */ /* 0x002fc600078e3cff */
        /* <DEDUP_REMOVED lines=11> */
[----:B--2---:R-:W2:Y:S04]  /*6060*/  S2R R3, SR_TID.X ;  /* 0x0000000000037919 */ /* 0x004ea80000002100 */
        /* <DEDUP_REMOVED lines=13> */
[----:B------:R-:W0:Y:S01]  /*6140*/  LDGDEPBAR ;  /* 0x00000000000079af */ /* 0x000e220000000000 */
[----:B--2---:R-:W-:-:S03]  /*6150*/  SHF.R.U32.HI R3, RZ, 0x6, R3 ;  /* 0x00000006ff037819 */ /* 0x004fc60000011603 */
[----:B------:R-:W-:Y:S01]  /*6160*/  BAR.SYNC.DEFER_BLOCKING 0x0 ;  /* 0x0000000000007b1d */ /* 0x000fe20000010000 */
[----:B------:R-:W-:Y:S01]  /*6170*/  ISETP.NE.U32.AND P1, PT, R251, RZ, PT ;  /* 0x000000fffb00720c */ /* 0x000fe20003f25070 */
[----:B-1----:R-:W-:Y:S01]  /*6180*/  IMAD.MOV.U32 R248, RZ, RZ, c[0x0][0x188] ;  /* 0x00006200fff87624 */ /* 0x002fe200078e00ff */
[----:B------:R-:W-:Y:S02]  /*6190*/  SEL R251, RZ, 0x4, P6 ;  /* 0x00000004fffb7807 */ /* 0x000fe40003000000 */
[----:B------:R-:W-:Y:S01]  /*61a0*/  SGXT.U32 R3, R3, 0x1 ;  /* 0x000000010303781a */ /* 0x000fe20000000000 */
[----:B------:R-:W-:Y:S01]  /*61b0*/  IMAD.SHL.U32 R4, R248, 0x40, RZ ;  /* 0x00000040f8047824 */ /* 0x000fe200078e00ff */
[----:B------:R-:W-:Y:S02]  /*61c0*/  SEL R248, R251, RZ, P0 ;  /* 0x000000fffbf87207 */ /* 0x000fe40000000000 */
[----:B------:R-:W-:Y:S01]  /*61d0*/  LOP3.LUT R251, R3, 0x18, RZ, 0xfc, !PT ;  /* 0x0000001803fb7812 */ /* 0x000fe200078efcff */
[----:B------:R-:W-:-:S03]  /*61e0*/  IMAD.WIDE R216, R4, 0x4, R216 ;  /* 0x0000000404d87825 */ /* 0x000fc600078e02d8 */
[----:B------:R-:W-:Y:S01]  /*61f0*/  ISETP.GE.AND P6, PT, R251, UR4, PT ;  /* 0x00000004fb007c0c */ /* 0x000fe2000bfc6270 */
[----:B------:R-:W-:Y:S01]  /*6200*/  IMAD.WIDE R176, R4, 0x4, R176 ;  /* 0x0000000404b07825 */ /* 0x000fe200078e02b0 */
[----:B------:R-:W-:Y:S01]  /*6210*/  LOP3.LUT R251, R3, 0x1c, RZ, 0xfc, !PT ;  /* 0x0000001c03fb7812 */ /* 0x000fe200078efcff */
[----:B------:R-:W-:Y:S01]  /*6220*/  @!PT LDS RZ, [RZ] ;  /* 0x00000000fffff984 */ /* 0x000fe20000000800 */
[----:B------:R-:W-:Y:S01]  /*6230*/  @!PT LDS RZ, [RZ] ;  /* 0x00000000fffff984 */ /* 0x000fe20000000800 */
[----:B------:R-:W-:Y:S01]  /*6240*/  @!PT LDS RZ, [RZ] ;  /* 0x00000000fffff984 */ /* 0x000fe20000000800 */
[----:B------:R1:W-:Y:S01]  /*6250*/  LDGSTS.E [R0+0x1c000], [R216.64], P5 ;  /* 0x1c000000d8007fae */ /* 0x0003e2000a921848 */
[----:B------:R-:W-:Y:S02]  /*6260*/  ISETP.NE.U32.AND P5, PT, R248, RZ, PT ;  /* 0x000000fff800720c */ /* 0x000fe40003fa5070 */
[----:B------:R-:W-:Y:S01]  /*6270*/  SEL R248, RZ, 0x4, P6 ;  /* 0x00000004fff87807 */ /* 0x000fe20003000000 */
[----:B------:R2:W-:Y:S01]  /*6280*/  LDGSTS.E [R0+0x1c400], [R176.64], P4 ;  /* 0x1c400000b0007fae */ /* 0x0005e2000a121848 */
[----:B------:R-:W-:Y:S02]  /*6290*/  ISETP.GE.AND P6, PT, R251, UR4, PT ;  /* 0x00000004fb007c0c */ /* 0x000fe4000bfc6270 */
[----:B------:R-:W-:Y:S01]  /*62a0*/  SEL R248, R248, RZ, P0 ;  /* 0x000000fff8f87207 */ /* 0x000fe20000000000 */
[----:B------:R-:W-:Y:S01]  /*62b0*/  IMAD.WIDE R200, R4, 0x4, R200 ;  /* 0x0000000404c87825 */ /* 0x000fe200078e02c8 */
[----:B------:R-:W-:-:S02]  /*62c0*/  LOP3.LUT R251, R3, 0x20, RZ, 0xfc, !PT ;  /* 0x0000002003fb7812 */ /* 0x000fc400078efcff */
[----:B------:R-:W-:Y:S02]  /*62d0*/  ISETP.NE.U32.AND P4, PT, R248, RZ, PT ;  /* 0x000000fff800720c */ /* 0x000fe40003f85070 */
[----:B------:R-:W-:Y:S01]  /*62e0*/  SEL R248, RZ, 0x4, P6 ;  /* 0x00000004fff87807 */ /* 0x000fe20003000000 */
[----:B------:R1:W-:Y:S01]  /*62f0*/  LDGSTS.E [R0+0x1c800], [R200.64], P3 ;  /* 0x1c800000c8007fae */ /* 0x0003e20009921848 */
[----:B------:R-:W-:Y:S02]  /*6300*/  ISETP.GE.AND P6, PT, R251, UR4, PT ;  /* 0x00000004fb007c0c */ /* 0x000fe4000bfc6270 */
[----:B------:R-:W-:Y:S01]  /*6310*/  SEL R248, R248, RZ, P0 ;  /* 0x000000fff8f87207 */ /* 0x000fe20000000000 */
[----:B------:R-:W-:Y:S01]  /*6320*/  IMAD.WIDE R168, R4, 0x4, R168 ;  /* 0x0000000404a87825 */ /* 0x000fe200078e02a8 */
[----:B------:R-:W-:Y:S02]  /*6330*/  LOP3.LUT R251, R3, 0x24, RZ, 0xfc, !PT ;  /* 0x0000002403fb7812 */ /* 0x000fe400078efcff */
[----:B------:R-:W-:-:S02]  /*6340*/  ISETP.NE.U32.AND P3, PT, R248, RZ, PT ;  /* 0x000000fff800720c */ /* 0x000fc40003f65070 */
[----:B------:R-:W-:Y:S01]  /*6350*/  SEL R248, RZ, 0x4, P6 ;  /* 0x00000004fff87807 */ /* 0x000fe20003000000 */
[----:B------:R1:W-:Y:S01]  /*6360*/  LDGSTS.E [R0+0x1cc00], [R168.64], P2 ;  /* 0x1cc00000a8007fae */ /* 0x0003e20009121848 */
[----:B------:R-:W-:Y:S02]  /*6370*/  ISETP.GE.AND P6, PT, R251, UR4, PT ;  /* 0x00000004fb007c0c */ /* 0x000fe4000bfc6270 */
[----:B------:R-:W-:Y:S01]  /*6380*/  SEL R248, R248, RZ, P0 ;  /* 0x000000fff8f87207 */ /* 0x000fe20000000000 */
[----:B---3--:R-:W-:Y:S01]  /*6390*/  IMAD.WIDE R188, R4, 0x4, R188 ;  /* 0x0000000404bc7825 */ /* 0x008fe200078e02bc */
[----:B------:R-:W-:Y:S02]  /*63a0*/  LOP3.LUT R251, R3, 0x28, RZ, 0xfc, !PT ;  /* 0x0000002803fb7812 */ /* 0x000fe400078efcff */
[----:B------:R-:W-:Y:S02]  /*63b0*/  ISETP.NE.U32.AND P2, PT, R248, RZ, PT ;  /* 0x000000fff800720c */ /* 0x000fe40003f45070 */
[----:B------:R-:W-:Y:S01]  /*63c0*/  SEL R248, RZ, 0x4, P6 ;  /* 0x00000004fff87807 */ /* 0x000fe20003000000 */
[----:B------:R3:W-:Y:S01]  /*63d0*/  LDGSTS.E [R0+0x1d000], [R188.64], P1 ;  /* 0x1d000000bc007fae */ /* 0x0007e20008921848 */
[----:B------:R-:W-:-:S02]  /*63e0*/  ISETP.GE.AND P6, PT, R251, UR4, PT ;  /* 0x00000004fb007c0c */ /* 0x000fc4000bfc6270 */
[----:B------:R-:W-:Y:S01]  /*63f0*/  SEL R248, R248, RZ, P0 ;  /* 0x000000fff8f87207 */ /* 0x000fe20000000000 */
[----:B----4-:R-:W-:Y:S01]  /*6400*/  IMAD.WIDE R208, R4, 0x4, R208 ;  /* 0x0000000404d07825 */ /* 0x010fe200078e02d0 */
[----:B------:R-:W-:Y:S02]  /*6410*/  LOP3.LUT R251, R3, 0x2c, RZ, 0xfc, !PT ;  /* 0x0000002c03fb7812 */ /* 0x000fe400078efcff */
        /* <DEDUP_REMOVED lines=19> */
[----:B------:R-:W-:Y:S01]  /*6550*/  IMAD.WIDE R172, R4, 0x4, R172 ;  /* 0x0000000404ac7825 */ /* 0x000fe200078e02ac */
[----:B------:R-:W-:Y:S02]  /*6560*/  LOP3.LUT R251, R3, 0x38, RZ, 0xfc, !PT ;  /* 0x0000003803fb7812 */ /* 0x000fe400078efcff */
[----:B------:R-:W-:Y:S02]  /*6570*/  ISETP.NE.U32.AND P3, PT, R248, RZ, PT ;  /* 0x000000fff800720c */ /* 0x000fe40003f65070 */
[----:B------:R-:W-:Y:S01]  /*6580*/  SEL R248, RZ, 0x4, P6 ;  /* 0x00000004fff87807 */ /* 0x000fe20003000000 */
[----:B------:R1:W-:Y:S01]  /*6590*/  LDGSTS.E [R0+0x1e000], [R172.64], P2 ;  /* 0x1e000000ac007fae */ /* 0x0003e20009121848 */
[----:B------:R-:W-:-:S02]  /*65a0*/  ISETP.GE.AND P6, PT, R251, UR4, PT ;  /* 0x00000004fb007c0c */ /* 0x000fc4000bfc6270 */
[----:B------:R-:W-:Y:S01]  /*65b0*/  SEL R248, R248, RZ, P0 ;  /* 0x000000fff8f87207 */ /* 0x000fe20000000000 */
[----:B------:R-:W-:Y:S01]  /*65c0*/  IMAD.WIDE R164, R4, 0x4, R164 ;  /* 0x0000000404a47825 */ /* 0x000fe200078e02a4 */
        /* <DEDUP_REMOVED lines=13> */
[----:B------:R-:W-:-:S03]  /*66a0*/  IMAD.WIDE R204, R4, 0x4, R204 ;  /* 0x0000000404cc7825 */ /* 0x000fc600078e02cc */
        /* <DEDUP_REMOVED lines=35> */
[----:B------:R-:W-:Y:S02]  /*68e0*/  SEL R248, RZ, 0x4, P6 ;  /* 0x00000004fff87807 */ /* 0x000fe40003000000 */
[----:B------:R-:W-:Y:S02]  /*68f0*/  LOP3.LUT R251, R0, 0x40, RZ, 0x3c, !PT ;  /* 0x0000004000fb7812 */ /* 0x000fe400078e3cff */
[----:B------:R-:W-:-:S03]  /*6900*/  SEL R248, R248, RZ, P0 ;  /* 0x000000fff8f87207 */ /* 0x000fc60000000000 */
[----:B------:R1:W-:Y:S01]  /*6910*/  LDGSTS.E [R251+0x1c200], [R206.64], P4 ;  /* 0x1c200000cefb7fae */ /* 0x0003e2000a121848 */
[----:B------:R-:W-:Y:S02]  /*6920*/  ISETP.NE.U32.AND P4, PT, R248, RZ, PT ;  /* 0x000000fff800720c */ /* 0x000fe40003f85070 */
[----:B------:R-:W-:-:S04]  /*6930*/  LOP3.LUT R248, R3, 0x1a, RZ, 0xfc, !PT ;  /* 0x0000001a03f87812 */ /* 0x000fc800078efcff */
[----:B------:R-:W-:Y:S01]  /*6940*/  ISETP.GE.AND P6, PT, R248, UR4, PT ;  /* 0x00000004f8007c0c */ /* 0x000fe2000bfc6270 */
[----:B------:R-:W-:-:S03]  /*6950*/  IMAD.WIDE R202, R4, 0x4, R202 ;  /* 0x0000000404ca7825 */ /* 0x000fc600078e02ca */
[----:B------:R-:W-:Y:S02]  /*6960*/  SEL R248, RZ, 0x4, P6 ;  /* 0x00000004fff87807 */ /* 0x000fe40003000000 */
[----:B------:R1:W-:Y:S02]  /*6970*/  LDGSTS.E [R251+0x1c600], [R202.64], P3 ;  /* 0x1c600000cafb7fae */ /* 0x0003e40009921848 */
[----:B------:R-:W-:-:S04]  /*6980*/  SEL R248, R248, RZ, P0 ;  /* 0x000000fff8f87207 */ /* 0x000fc80000000000 */
        /* <DEDUP_REMOVED lines=39> */
[----:B------:R-:W-:Y:S01]  /*6c00*/  SEL R248, RZ, 0x4, P6 ;  /* 0x00000004fff87807 */ /* 0x000fe20003000000 */
[----:B------:R-:W-:Y:S01]  /*6c10*/  IMAD.WIDE R174, R4, 0x4, R174 ;  /* 0x0000000404ae7825 */ /* 0x000fe200078e02ae */
[----:B------:R1:W-:Y:S02]  /*6c20*/  LDGSTS.E [R251+0x1de00], [R178.64], P2 ;  /* 0x1de00000b2fb7fae */ /* 0x0003e40009121848 */
[----:B------:R-:W-:Y:S01]  /*6c30*/  SEL R248, R248, RZ, P0 ;  /* 0x000000fff8f87207 */ /* 0x000fe20000000000 */
[----:B------:R-:W-:Y:S01]  /*6c40*/  IMAD.WIDE R170, R4, 0x4, R170 ;  /* 0x0000000404aa7825 */ /* 0x000fe200078e02aa */
[----:B------:R1:W-:Y:S02]  /*6c50*/  LDGSTS.E [R251+0x1e200], [R174.64], P1 ;  /* 0x1e200000aefb7fae */ /* 0x0003e40008921848 */
[----:B------:R-:W-:Y:S01]  /*6c60*/  ISETP.NE.U32.AND P2, PT, R248, RZ, PT ;  /* 0x000000fff800720c */ /* 0x000fe20003f45070 */
[C---:B------:R-:W-:Y:S01]  /*6c70*/  IMAD.WIDE R166, R4.reuse, 0x4, R166 ;  /* 0x0000000404a67825 */ /* 0x040fe200078e02a6 */
[----:B------:R-:W-:Y:S01]  /*6c80*/  LOP3.LUT R248, R3, 0x36, RZ, 0xfc, !PT ;  /* 0x0000003603f87812 */ /* 0x000fe200078efcff */
[----:B------:R1:W-:Y:S02]  /*6c90*/  LDGSTS.E [R251+0x1e600], [R170.64], P5 ;  /* 0x1e600000aafb7fae */ /* 0x0003e4000a921848 */
[----:B------:R-:W-:Y:S01]  /*6ca0*/  IMAD.WIDE R156, R4, 0x4, R156 ;  /* 0x00000004049c7825 */ /* 0x000fe200078e029c */
[----:B------:R-:W-:Y:S01]  /*6cb0*/  ISETP.GE.AND P6, PT, R248, UR4, PT ;  /* 0x00000004f8007c0c */ /* 0x000fe2000bfc6270 */
[----:B------:R1:W-:Y:S03]  /*6cc0*/  LDGSTS.E [R251+0x1ea00], [R166.64], P4 ;  /* 0x1ea00000a6fb7fae */ /* 0x0003e6000a121848 */
[----:B------:R-:W-:Y:S01]  /*6cd0*/  SEL R248, RZ, 0x4, P6 ;  /* 0x00000004fff87807 */ /* 0x000fe20003000000 */
[----:B------:R1:W-:Y:S03]  /*6ce0*/  LDGSTS.E [R251+0x1ee00], [R156.64], P3 ;  /* 0x1ee000009cfb7fae */ /* 0x0003e60009921848 */
[----:B------:R-:W-:Y:S01]  /*6cf0*/  SEL R248, R248, RZ, P0 ;  /* 0x000000fff8f87207 */ /* 0x000fe20000000000 */
[----:B-1----:R-:W1:Y:S03]  /*6d00*/  S2R R251, SR_TID.X ;  /* 0x0000000000fb7919 */ /* 0x002e660000002100 */
[----:B------:R-:W-:-:S02]  /*6d10*/  ISETP.NE.U32.AND P1, PT, R248, RZ, PT ;  /* 0x000000fff800720c */ /* 0x000fc40003f25070 */
[----:B------:R-:W-:-:S04]  /*6d20*/  LOP3.LUT R248, R3, 0x3a, RZ, 0xfc, !PT ;  /* 0x0000003a03f87812 */ /* 0x000fc800078efcff */
[----:B------:R-:W-:-:S04]  /*6d30*/  ISETP.GE.AND P6, PT, R248, UR4, PT ;  /* 0x00000004f8007c0c */ /* 0x000fc8000bfc6270 */
[----:B------:R-:W-:-:S04]  /*6d40*/  SEL R248, RZ, 0x4, P6 ;  /* 0x00000004fff87807 */ /* 0x000fc80003000000 */
[----:B------:R-:W-:-:S04]  /*6d50*/  SEL R248, R248, RZ, P0 ;  /* 0x000000fff8f87207 */ /* 0x000fc80000000000 */
[----:B------:R-:W-:Y:S02]  /*6d60*/  ISETP.NE.U32.AND P5, PT, R248, RZ, PT ;  /* 0x000000fff800720c */ /* 0x000fe40003fa5070 */
[----:B------:R-:W-:Y:S02]  /*6d70*/  LOP3.LUT R248, R3, 0x3e, RZ, 0xfc, !PT ;  /* 0x0000003e03f87812 */ /* 0x000fe400078efcff */
[----:B-1----:R-:W-:Y:S01]  /*6d80*/  SHF.R.U32.HI R251, RZ, 0x6, R251 ;  /* 0x00000006fffb7819 */ /* 0x002fe200000116fb */
[----:B------:R-:W-:Y:S01]  /*6d90*/  UIADD3 UR6, UR5, -0x80, URZ ;  /* 0xffffff8005067890 */ /* 0x000fe2000fffe03f */
[----:B------:R-:W-:Y:S02]  /*6da0*/  ISETP.GE.AND P6, PT, R248, UR4, PT ;  /* 0x00000004f8007c0c */ /* 0x000fe4000bfc6270 */
[----:B------:R-:W-:Y:S02]  /*6db0*/  SGXT.U32 R251, R251, 0x1 ;  /* 0x00000001fbfb781a */ /* 0x000fe40000000000 */
[----:B------:R-:W-:-:S02]  /*6dc0*/  SEL R248, RZ, 0x4, P6 ;  /* 0x00000004fff87807 */ /* 0x000fc40003000000 */
[----:B------:R-:W-:Y:S02]  /*6dd0*/  LOP3.LUT R251, R251, 0x4, RZ, 0xfc, !PT ;  /* 0x00000004fbfb7812 */ /* 0x000fe400078efcff */
[----:B------:R-:W-:Y:S02]  /*6de0*/  SEL R248, R248, RZ, P0 ;  /* 0x000000fff8f87207 */ /* 0x000fe40000000000 */
[----:B------:R-:W-:Y:S02]  /*6df0*/  ISETP.GE.AND P6, PT, R251, UR6, PT ;  /* 0x00000006fb007c0c */ /* 0x000fe4000bfc6270 */
[----:B------:R-:W1:Y:S01]  /*6e00*/  S2R R251, SR_TID.X ;  /* 0x0000000000fb7919 */ /* 0x000e620000002100 */
[----:B------:R-:W-:Y:S02]  /*6e10*/  ISETP.GE.AND P3, PT, R3, UR6, PT ;  /* 0x0000000603007c0c */ /* 0x000fe4000bf66270 */
[----:B------:R-:W-:Y:S02]  /*6e20*/  ISETP.NE.U32.AND P4, PT, R248, RZ, PT ;  /* 0x000000fff800720c */ /* 0x000fe40003f85070 */
[----:B------:R-:W-:-:S02]  /*6e30*/  SEL R248, RZ, 0x4, P3 ;  /* 0x00000004fff87807 */ /* 0x000fc40001800000 */
[----:B------:R-:W-:Y:S01]  /*6e40*/  ISETP.GT.AND P3, PT, R12, 0xbf, PT ;  /* 0x000000bf0c00780c */ /* 0x000fe20003f64270 */
[----:B------:R-:W-:Y:S01]  /*6e50*/  IMAD.WIDE R162, R4, 0x4, R162 ;  /* 0x0000000404a27825 */ /* 0x000fe200078e02a2 */
[----:B------:R-:W-:Y:S01]  /*6e60*/  LOP3.LUT R3, R0, 0x40, RZ, 0x3c, !PT ;  /* 0x0000004000037812 */ /* 0x000fe200078e3cff */
[----:B------:R1:W5:Y:S01]  /*6e70*/  LDL.LU R12, [R1+0x1f8] ;  /* 0x0001f800010c7983 */ /* 0x0003620000300800 */
[----:B------:R-:W-:-:S03]  /*6e80*/  SEL R248, R248, RZ, P3 ;  /* 0x000000fff8f87207 */ /* 0x000fc60001800000 */
[----:B------:R1:W-:Y:S01]  /*6e90*/  LDGSTS.E [R3+0x1f200], [R162.64], P2 ;  /* 0x1f200000a2037fae */ /* 0x0003e20009121848 */
[----:B------:R-:W-:Y:S02]  /*6ea0*/  ISETP.NE.U32.AND P2, PT, R248, RZ, PT ;  /* 0x000000fff800720c */ /* 0x000fe40003f45070 */
[----:B------:R-:W-:Y:S01]  /*6eb0*/  SEL R248, RZ, 0x4, P6 ;  /* 0x00000004fff87807 */ /* 0x000fe20003000000 */
[----:B------:R-:W-:-:S03]  /*6ec0*/  IMAD.WIDE R34, R4, 0x4, R34 ;  /* 0x0000000404227825 */ /* 0x000fc600078e0222 */
[----:B------:R-:W-:Y:S01]  /*6ed0*/  SEL R248, R248, RZ, P3 ;  /* 0x000000fff8f87207 */ /* 0x000fe20001800000 */
[----:B------:R-:W-:Y:S01]  /*6ee0*/  IMAD.WIDE R158, R4, 0x4, R158 ;  /* 0x00000004049e7825 */ /* 0x000fe200078e029e */
[----:B------:R2:W-:Y:S02]  /*6ef0*/  LDGSTS.E [R3+0x1f600], [R34.64], P1 ;  /* 0x1f60000022037fae */ /* 0x0005e40008921848 */
[----:B------:R-:W-:Y:S01]  /*6f00*/  ISETP.NE.U32.AND P1, PT, R248, RZ, PT ;  /* 0x000000fff800720c */ /* 0x000fe20003f25070 */
[----:B------:R-:W-:Y:S01]  /*6f10*/  IMAD.WIDE R160, R4, 0x4, R160 ;  /* 0x0000000404a07825 */ /* 0x000fe200078e02a0 */
[--C-:B-1----:R-:W-:Y:S01]  /*6f20*/  SHF.R.U32.HI R248, RZ, 0x6, R251.reuse ;  /* 0x00000006fff87819 */ /* 0x102fe200000116fb */
[----:B------:R2:W-:Y:S01]  /*6f30*/  LDGSTS.E [R3+0x1fa00], [R158.64], P5 ;  /* 0x1fa000009e037fae */ /* 0x0005e2000a921848 */
[----:B------:R-:W-:Y:S02]  /*6f40*/  SHF.R.U32.HI R251, RZ, 0x6, R251 ;  /* 0x00000006fffb7819 */ /* 0x000fe400000116fb */
[----:B------:R-:W-:Y:S01]  /*6f50*/  SGXT.U32 R248, R248, 0x1 ;  /* 0x00000001f8f8781a */ /* 0x000fe20000000000 */
[----:B------:R2:W-:Y:S01]  /*6f60*/  LDGSTS.E [R3+0x1fe00], [R160.64], P4 ;  /* 0x1fe00000a0037fae */ /* 0x0005e2000a121848 */
[----:B------:R-:W-:-:S02]  /*6f70*/  SGXT.U32 R251, R251, 0x1 ;  /* 0x00000001fbfb781a */ /* 0x000fc40000000000 */
[----:B------:R-:W-:Y:S01]  /*6f80*/  LOP3.LUT R248, R248, 0x8, RZ, 0xfc, !PT ;  /* 0x00000008f8f87812 */ /* 0x000fe200078efcff */
[----:B------:R-:W0:Y:S01]  /*6f90*/  LDGDEPBAR ;  /* 0x00000000000079af */ /* 0x000e220000000000 */
[----:B------:R-:W-:-:S03]  /*6fa0*/  LOP3.LUT R251, R251, 0xc, RZ, 0xfc, !PT ;  /* 0x0000000cfbfb7812 */ /* 0x000fc600078efcff */
[----:B------:R1:W5:Y:S04]  /*6fb0*/  LDL.LU R4, [R1+0x1f4] ;  /* 0x0001f40001047983 */ /* 0x0003680000300800 */
[----:B--2---:R-:W2:Y:S01]  /*6fc0*/  S2R R3, SR_TID.X ;  /* 0x0000000000037919 */ /* 0x004ea20000002100 */
[----:B------:R-:W-:-:S04]  /*6fd0*/  ISETP.GE.AND P6, PT, R248, UR6, PT ;  /* 0x00000006f8007c0c */ /* 0x000fc8000bfc6270 */
[----:B------:R-:W-:Y:S02]  /*6fe0*/  SEL R248, RZ, 0x4, P6 ;  /* 0x00000004fff87807 */ /* 0x000fe40003000000 */
[----:B------:R-:W-:Y:S02]  /*6ff0*/  ISETP.GE.AND P6, PT, R251, UR6, PT ;  /* 0x00000006fb007c0c */ /* 0x000fe4000bfc6270 */
[----:B------:R-:W1:Y:S01]  /*7000*/  S2R R251, SR_TID.X ;  /* 0x0000000000fb7919 */ /* 0x000e620000002100 */
[----:B------:R-:W-:-:S04]  /*7010*/  SEL R248, R248, RZ, P3 ;  /* 0x000000fff8f87207 */ /* 0x000fc80001800000 */
[----:B------:R-:W-:Y:S02]  /*7020*/  ISETP.NE.U32.AND P5, PT, R248, RZ, PT ;  /* 0x000000fff800720c */ /* 0x000fe40003fa5070 */
[----:B------:R-:W-:-:S04]  /*7030*/  SEL R248, RZ, 0x4, P6 ;  /* 0x00000004fff87807 */ /* 0x000fc80003000000 */
[----:B------:R-:W-:Y:S02]  /*7040*/  SEL R248, R248, RZ, P3 ;  /* 0x000000fff8f87207 */ /* 0x000fe40001800000 */
[----:B--2---:R-:W-:-:S04]  /*7050*/  SHF.R.U32.HI R3, RZ, 0x6, R3 ;  /* 0x00000006ff037819 */ /* 0x004fc80000011603 */
[----:B------:R-:W-:Y:S02]  /*7060*/  SGXT.U32 R3, R3, 0x1 ;  /* 0x000000010303781a */ /* 0x000fe40000000000 */
[----:B------:R-:W-:Y:S02]  /*7070*/  ISETP.NE.U32.AND P4, PT, R248, RZ, PT ;  /* 0x000000fff800720c */ /* 0x000fe40003f85070 */
[----:B------:R-:W-:Y:S02]  /*7080*/  LOP3.LUT R248, R3, 0x10, RZ, 0xfc, !PT ;  /* 0x0000001003f87812 */ /* 0x000fe400078efcff */
[----:B-1----:R-:W-:Y:S02]  /*7090*/  LOP3.LUT R251, R251, 0x3f, RZ, 0xc0, !PT ;  /* 0x0000003ffbfb7812 */ /* 0x002fe400078ec0ff */
[----:B------:R-:W-:-:S04]  /*70a0*/  ISETP.GE.AND P6, PT, R248, UR6, PT ;  /* 0x00000006f8007c0c */ /* 0x000fc8000bfc6270 */
[----:B------:R-:W-:Y:S02]  /*70b0*/  SEL R248, RZ, 0x4, P6 ;  /* 0x00000004fff87807 */ /* 0x000fe40003000000 */
[----:B------:R-:W-:-:S04]  /*70c0*/  ISETP.GE.AND P6, PT, R251, UR4, PT ;  /* 0x00000004fb007c0c */ /* 0x000fc8000bfc6270 */
[----:B------:R-:W-:Y:S02]  /*70d0*/  SEL R251, RZ, 0x4, P6 ;  /* 0x00000004fffb7807 */ /* 0x000fe40003000000 */
[----:B------:R-:W-:Y:S02]  /*70e0*/  SEL R248, R248, RZ, P3 ;  /* 0x000000fff8f87207 */ /* 0x000fe40001800000 */
[----:B------:R-:W-:Y:S02]  /*70f0*/  SEL R251, R251, RZ, P0 ;  /* 0x000000fffbfb7207 */ /* 0x000fe40000000000 */
[----:B------:R-:W-:Y:S01]  /*7100*/  ISETP.NE.U32.AND P0, PT, R248, RZ, PT ;  /* 0x000000fff800720c */ /* 0x000fe20003f05070 */
[----:B------:R-:W-:Y:S01]  /*7110*/  IMAD.MOV.U32 R248, RZ, RZ, c[0x0][0x18c] ;  /* 0x00006300fff87624 */ /* 0x000fe200078e00ff */
[----:B------:R-:W-:-:S03]  /*7120*/  ISETP.NE.U32.AND P6, PT, R251, RZ, PT ;  /* 0x000000fffb00720c */ /* 0x000fc60003fc5070 */
[----:B------:R-:W-:-:S04]  /*7130*/  IMAD.SHL.U32 R248, R248, 0x40, RZ ;  /* 0x00000040f8f87824 */ /* 0x000fc800078e00ff */
[----:B------:R-:W-:-:S04]  /*7140*/  IMAD.WIDE R154, R248, 0x4, R154 ;  /* 0x00000004f89a7825 */ /* 0x000fc800078e029a */
[C---:B------:R-:W-:Y:S02]  /*7150*/  IMAD.WIDE R152, R248.reuse, 0x4, R152 ;  /* 0x00000004f8987825 */ /* 0x040fe400078e0298 */
[----:B------:R1:W-:Y:S02]  /*7160*/  LDGSTS.E [R2+0x8000], [R154.64], P6 ;  /* 0x080000009a027fae */ /* 0x0003e4000b121848 */
[C---:B------:R-:W-:Y:S02]  /*7170*/  IMAD.WIDE R30, R248.reuse, 0x4, R30 ;  /* 0x00000004f81e7825 */ /* 0x040fe400078e021e */
[----:B------:R2:W-:Y:S02]  /*7180*/  LDGSTS.E [R2+0x8800], [R152.64], P6 ;  /* 0x0880000098027fae */ /* 0x0005e4000b121848 */
[C---:B------:R-:W-:Y:S02]  /*7190*/  IMAD.WIDE R150, R248.reuse, 0x4, R150 ;  /* 0x00000004f8967825 */ /* 0x040fe400078e0296 */
[----:B------:R1:W-:Y:S02]  /*71a0*/  LDGSTS.E [R2+0x9000], [R30.64], P6 ;  /* 0x090000001e027fae */ /* 0x0003e4000b121848 */
[----:B------:R-:W-:-:S02]  /*71b0*/  IMAD.WIDE R220, R248, 0x4, R220 ;  /* 0x00000004f8dc7825 */ /* 0x000fc400078e02dc */
        /* <DEDUP_REMOVED lines=23> */
[----:B------:R-:W-:-:S04]  /*7330*/  IMAD.WIDE R94, R248, 0x4, R94 ;  /* 0x00000004f85e7825 */ /* 0x000fc800078e025e */
        /* <DEDUP_REMOVED lines=44> */
[C---:B------:R-:W-:Y:S01]  /*7600*/  IMAD.WIDE R128, R248.reuse, 0x4, R128 ;  /* 0x00000004f8807825 */ /* 0x040fe200078e0280 */
[----:B------:R1:W-:Y:S03]  /*7610*/  LDGSTS.E [R2+0xf800], [R32.64], P6 ;  /* 0x0f80000020027fae */ /* 0x0003e6000b121848 */
[----:B------:R-:W-:-:S04]  /*7620*/  IMAD.WIDE R96, R248, 0x4, R96 ;  /* 0x00000004f8607825 */ /* 0x000fc800078e0260 */
[----:B------:R-:W-:Y:S01]  /*7630*/  IMAD.WIDE R64, R248, 0x4, R64 ;  /* 0x00000004f8407825 */ /* 0x000fe200078e0240 */
[----:B------:R-:W-:-:S05]  /*7640*/  LOP3.LUT R248, R2, 0x20, RZ, 0x3c, !PT ;  /* 0x0000002002f87812 */ /* 0x000fca00078e3cff */
        /* <DEDUP_REMOVED lines=48> */
[----:B------:R1:W-:Y:S02]  /*7950*/  LDGSTS.E [R248+0xf600], [R66.64], P6 ;  /* 0x0f60000042f87fae */ /* 0x0003e4000b121848 */
[----:B-1----:R-:W-:-:S02]  /*7960*/  LOP3.LUT R248, R3, 0x14, RZ, 0xfc, !PT ;  /* 0x0000001403f87812 */ /* 0x002fc400078efcff */
[----:B------:R-:W-:-:S05]  /*7970*/  LOP3.LUT R3, R2, 0x60, RZ, 0x3c, !PT ;  /* 0x0000006002037812 */ /* 0x000fca00078e3cff */
[----:B------:R1:W-:Y:S04]  /*7980*/  LDGSTS.E [R3+0xfe00], [R64.64], P6 ;  /* 0x0fe0000040037fae */ /* 0x0003e8000b121848 */
[----:B------:R-:W0:Y:S04]  /*7990*/  LDGDEPBAR ;  /* 0x00000000000079af */ /* 0x000e280000000000 */
[----:B-1----:R-:W1:Y:S01]  /*79a0*/  S2R R3, SR_TID.X ;  /* 0x0000000000037919 */ /* 0x002e620000002100 */
[----:B--2---:R-:W-:-:S03]  /*79b0*/  IMAD.MOV.U32 R251, RZ, RZ, c[0x0][0x188] ;  /* 0x00006200fffb7624 */ /* 0x004fc600078e00ff */
[----:B------:R-:W-:Y:S01]  /*79c0*/  BAR.SYNC.DEFER_BLOCKING 0x0 ;  /* 0x0000000000007b1d */ /* 0x000fe20000010000 */
[----:B------:R-:W-:Y:S01]  /*79d0*/  IMAD.SHL.U32 R251, R251, 0x40, RZ ;  /* 0x00000040fbfb7824 */ /* 0x000fe200078e00ff */
[----:B------:R-:W-:-:S03]  /*79e0*/  ISETP.GE.AND P6, PT, R248, UR6, PT ;  /* 0x00000006f8007c0c */ /* 0x000fc6000bfc6270 */
[----:B------:R-:W-:Y:S01]  /*79f0*/  IMAD.WIDE R216, R251, 0x4, R216 ;  /* 0x00000004fbd87825 */ /* 0x000fe200078e02d8 */
[----:B------:R-:W-:Y:S02]  /*7a00*/  SEL R248, RZ, 0x4, P6 ;  /* 0x00000004fff87807 */ /* 0x000fe40003000000 */
[----:B-1----:R-:W-:-:S04]  /*7a10*/  SHF.R.U32.HI R3, RZ, 0x6, R3 ;  /* 0x00000006ff037819 */ /* 0x002fc80000011603 */
[----:B------:R-:W-:Y:S01]  /*7a20*/  SGXT.U32 R3, R3, 0x1 ;  /* 0x000000010303781a */ /* 0x000fe20000000000 */
[----:B------:R-:W-:Y:S01]  /*7a30*/  @!PT LDS RZ, [RZ] ;  /* 0x00000000fffff984 */ /* 0x000fe20000000800 */
[----:B------:R-:W-:Y:S01]  /*7a40*/  @!PT LDS RZ, [RZ] ;  /* 0x00000000fffff984 */ /* 0x000fe20000000800 */
[----:B------:R-:W-:Y:S01]  /*7a50*/  @!PT LDS RZ, [RZ] ;  /* 0x00000000fffff984 */ /* 0x000fe20000000800 */
[----:B------:R1:W-:Y:S01]  /*7a60*/  LDGSTS.E [R0+0x20000], [R216.64], P2 ;  /* 0x20000000d8007fae */ /* 0x0003e20009121848 */
[----:B------:R-:W-:-:S05]  /*7a70*/  IMAD.WIDE R176, R251, 0x4, R176 ;  /* 0x00000004fbb07825 */ /* 0x000fca00078e02b0 */
[----:B------:R2:W-:Y:S01]  /*7a80*/  LDGSTS.E [R0+0x20400], [R176.64], P1 ;  /* 0x20400000b0007fae */ /* 0x0005e20008921848 */
[----:B-1----:R-:W-:Y:S02]  /*7a90*/  SEL R216, R248, RZ, P3 ;  /* 0x000000fff8d87207 */ /* 0x002fe40001800000 */
[C---:B------:R-:W-:Y:S02]  /*7aa0*/  LOP3.LUT R248, R3.reuse, 0x18, RZ, 0xfc, !PT ;  /* 0x0000001803f87812 */ /* 0x040fe400078efcff */
[----:B------:R-:W-:Y:S02]  /*7ab0*/  LOP3.LUT R217, R3, 0x1c, RZ, 0xfc, !PT ;  /* 0x0000001c03d97812 */ /* 0x000fe400078efcff */
[----:B------:R-:W-:Y:S02]  /*7ac0*/  ISETP.GE.AND P6, PT, R248, UR6, PT ;  /* 0x00000006f8007c0c */ /* 0x000fe4000bfc6270 */
[----:B------:R-:W-:Y:S02]  /*7ad0*/  ISETP.NE.U32.AND P2, PT, R216, RZ, PT ;  /* 0x000000ffd800720c */ /* 0x000fe40003f45070 */
[----:B------:R-:W-:-:S02]  /*7ae0*/  SEL R216, RZ, 0x4, P6 ;  /* 0x00000004ffd87807 */ /* 0x000fc40003000000 */
[----:B------:R-:W-:Y:S02]  /*7af0*/  ISETP.GE.AND P6, PT, R217, UR6, PT ;  /* 0x00000006d9007c0c */ /* 0x000fe4000bfc6270 */
[C---:B------:R-:W-:Y:S02]  /*7b00*/  LOP3.LUT R248, R3.reuse, 0x20, RZ, 0xfc, !PT ;  /* 0x0000002003f87812 */ /* 0x040fe400078efcff */
[----:B------:R-:W-:Y:S02]  /*7b10*/  SEL R217, RZ, 0x4, P6 ;  /* 0x00000004ffd97807 */ /* 0x000fe40003000000 */
[----:B------:R-:W-:Y:S02]  /*7b20*/  ISETP.GE.AND P6, PT, R248, UR6, PT ;  /* 0x00000006f8007c0c */ /* 0x000fe4000bfc6270 */
[----:B--2---:R-:W-:Y:S02]  /*7b30*/  LOP3.LUT R177, R3, 0x24, RZ, 0xfc, !PT ;  /* 0x0000002403b17812 */ /* 0x004fe400078efcff */
[----:B------:R-:W-:-:S02]  /*7b40*/  SEL R248, RZ, 0x4, P6 ;  /* 0x00000004fff87807 */ /* 0x000fc40003000000 */
[----:B------:R-:W-:Y:S01]  /*7b50*/  ISETP.GE.AND P6, PT, R177, UR6, PT ;  /* 0x00000006b1007c0c */ /* 0x000fe2000bfc6270 */
[----:B------:R-:W-:Y:S01]  /*7b60*/  IMAD.MOV.U32 R177, RZ, RZ, c[0x0][0x188] ;  /* 0x00006200ffb17624 */ /* 0x000fe200078e00ff */
[----:B------:R-:W-:Y:S02]  /*7b70*/  SEL R176, R216, RZ, P3 ;  /* 0x000000ffd8b07207 */ /* 0x000fe40001800000 */
[----:B------:R-:W-:Y:S01]  /*7b80*/  LOP3.LUT R251, R3, 0x28, RZ, 0xfc, !PT ;  /* 0x0000002803fb7812 */ /* 0x000fe200078efcff */
[----:B------:R-:W-:Y:S01]  /*7b90*/  IMAD.SHL.U32 R177, R177, 0x40, RZ ;  /* 0x00000040b1b17824 */ /* 0x000fe200078e00ff */
[----:B------:R-:W-:Y:S02]  /*7ba0*/  ISETP.NE.U32.AND P1, PT, R176, RZ, PT ;  /* 0x000000ffb000720c */ /* 0x000fe40003f25070 */
[----:B------:R-:W-:Y:S01]  /*7bb0*/  SEL R176, RZ, 0x4, P6 ;  /* 0x00000004ffb07807 */ /* 0x000fe20003000000 */
[----:B------:R-:W-:Y:S01]  /*7bc0*/  IMAD.WIDE R200, R177, 0x4, R200 ;  /* 0x00000004b1c87825 */ /* 0x000fe200078e02c8 */
[----:B------:R-:W-:-:S02]  /*7bd0*/  ISETP.GE.AND P6, PT, R251, UR6, PT ;  /* 0x00000006fb007c0c */ /* 0x000fc4000bfc6270 */
[----:B------:R-:W-:Y:S02]  /*7be0*/  LOP3.LUT R251, R3, 0x2c, RZ, 0xfc, !PT ;  /* 0x0000002c03fb7812 */ /* 0x000fe400078efcff */
[----:B------:R-:W-:Y:S01]  /*7bf0*/  SEL R216, RZ, 0x4, P6 ;  /* 0x00000004ffd87807 */ /* 0x000fe20003000000 */
[----:B------:R1:W-:Y:S01]  /*7c00*/  LDGSTS.E [R0+0x20800], [R200.64], P5 ;  /* 0x20800000c8007fae */ /* 0x0003e2000a921848 */
[----:B------:R-:W-:Y:S02]  /*7c10*/  ISETP.GE.AND P6, PT, R251, UR6, PT ;  /* 0x00000006fb007c0c */ /* 0x000fe4000bfc6270 */
[----:B------:R-:W-:Y:S02]  /*7c20*/  LOP3.LUT R177, R3, 0x30, RZ, 0xfc, !PT ;  /* 0x0000003003b17812 */ /* 0x000fe400078efcff */
[----:B------:R-:W-:Y:S02]  /*7c30*/  SEL R251, RZ, 0x4, P6 ;  /* 0x00000004fffb7807 */ /* 0x000fe40003000000 */
[----:B------:R-:W-:Y:S01]  /*7c40*/  ISETP.GE.AND P6, PT, R177, UR6, PT ;  /* 0x00000006b1007c0c */ /* 0x000fe2000bfc6270 */
[----:B-1----:R-:W-:Y:S01]  /*7c50*/  IMAD.MOV.U32 R200, RZ, RZ, c[0x0][0x188] ;  /* 0x00006200ffc87624 */ /* 0x002fe200078e00ff */
[----:B------:R-:W-:-:S02]  /*7c60*/  SEL R217, R217, RZ, P3 ;  /* 0x000000ffd9d97207 */ /* 0x000fc40001800000 */
[----:B------:R-:W-:Y:S01]  /*7c70*/  LOP3.LUT R201, R3, 0x34, RZ, 0xfc, !PT ;  /* 0x0000003403c97812 */ /* 0x000fe200078efcff */
[----:B------:R-:W-:Y:S01]  /*7c80*/  IMAD.SHL.U32 R200, R200, 0x40, RZ ;  /* 0x00000040c8c87824 */ /* 0x000fe200078e00ff */
[----:B------:R-:W-:Y:S02]  /*7c90*/  SEL R177, RZ, 0x4, P6 ;  /* 0x00000004ffb17807 */ /* 0x000fe40003000000 */
[----:B------:R-:W-:Y:S01]  /*7ca0*/  ISETP.NE.U32.AND P5, PT, R217, RZ, PT ;  /* 0x000000ffd900720c */ /* 0x000fe20003fa5070 */
[----:B------:R-:W-:Y:S01]  /*7cb0*/  IMAD.WIDE R168, R200, 0x4, R168 ;  /* 0x00000004c8a87825 */ /* 0x000fe200078e02a8 */
[----:B------:R-:W-:Y:S02]  /*7cc0*/  ISETP.GE.AND P6, PT, R201, UR6, PT ;  /* 0x00000006c9007c0c */ /* 0x000fe4000bfc6270 */
[----:B------:R-:W-:Y:S02]  /*7cd0*/  LOP3.LUT R217, R3, 0x38, RZ, 0xfc, !PT ;  /* 0x0000003803d97812 */ /* 0x000fe400078efcff */
[----:B------:R-:W-:Y:S01]  /*7ce0*/  SEL R201, RZ, 0x4, P6 ;  /* 0x00000004ffc97807 */ /* 0x000fe20003000000 */
[----:B------:R1:W-:Y:S01]  /*7cf0*/  LDGSTS.E [R0+0x20c00], [R168.64], P4 ;  /* 0x20c00000a8007fae */ /* 0x0003e2000a121848 */
[----:B------:R-:W-:-:S02]  /*7d00*/  ISETP.GE.AND P6, PT, R217, UR6, PT ;  /* 0x00000006d9007c0c */ /* 0x000fc4000bfc6270 */
[C---:B------:R-:W-:Y:S02]  /*7d10*/  LOP3.LUT R200, R3.reuse, 0x2, RZ, 0xfc, !PT ;  /* 0x0000000203c87812 */ /* 0x040fe400078efcff */
[----:B------:R-:W-:Y:S02]  /*7d20*/  SEL R217, RZ, 0x4, P6 ;  /* 0x00000004ffd97807 */ /* 0x000fe40003000000 */
[----:B-1----:R-:W-:-:S04]  /*7d30*/  LOP3.LUT R169, R3, 0x3c, RZ, 0xfc, !PT ;  /* 0x0000003c03a97812 */ /* 0x002fc800078efcff */
[----:B------:R-:W-:Y:S01]  /*7d40*/  ISETP.GE.AND P6, PT, R169, UR6, PT ;  /* 0x00000006a9007c0c */ /* 0x000fe2000bfc6270 */
[----:B------:R-:W-:-:S03]  /*7d50*/  IMAD.MOV.U32 R169, RZ, RZ, c[0x0][0x188] ;  /* 0x00006200ffa97624 */ /* 0x000fc600078e00ff */
[----:B------:R-:W-:Y:S01]  /*7d60*/  SEL R168, RZ, 0x4, P6 ;  /* 0x00000004ffa87807 */ /* 0x000fe20003000000 */
[----:B------:R-:W-:Y:S01]  /*7d70*/  IMAD.SHL.U32 R169, R169, 0x40, RZ ;  /* 0x00000040a9a97824 */ /* 0x000fe200078e00ff */
[----:B------:R-:W-:Y:S02]  /*7d80*/  ISETP.GE.AND P6, PT, R200, UR6, PT ;  /* 0x00000006c8007c0c */ /* 0x000fe4000bfc6270 */
[----:B------:R-:W-:Y:S01]  /*7d90*/  SEL R248, R248, RZ, P3 ;  /* 0x000000fff8f87207 */ /* 0x000fe20001800000 */
[----:B---3--:R-:W-:Y:S01]  /*7da0*/  IMAD.WIDE R188, R169, 0x4, R188 ;  /* 0x00000004a9bc7825 */ /* 0x008fe200078e02bc */
[----:B------:R-:W-:Y:S02]  /*7db0*/  SEL R200, RZ, 0x4, P6 ;  /* 0x00000004ffc87807 */ /* 0x000fe40003000000 */
[----:B------:R-:W-:Y:S02]  /*7dc0*/  ISETP.GE.AND P6, PT, R14, UR6, PT ;  /* 0x000000060e007c0c */ /* 0x000fe4000bfc6270 */
[----:B------:R-:W-:Y:S01]  /*7dd0*/  LOP3.LUT R169, R3, 0xa, RZ, 0xfc, !PT ;  /* 0x0000000a03a97812 */ /* 0x000fe200078efcff */
[----:B------:R1:W-:Y:S01]  /*7de0*/  LDGSTS.E [R0+0x21000], [R188.64], P0 ;  /* 0x21000000bc007fae */ /* 0x0003e20008121848 */
[----:B------:R-:W-:-:S02]  /*7df0*/  SEL R14, RZ, 0x4, P6 ;  /* 0x00000004ff0e7807 */ /* 0x000fc40003000000 */
[----:B------:R-:W-:Y:S02]  /*7e00*/  ISETP.NE.U32.AND P4, PT, R248, RZ, PT ;  /* 0x000000fff800720c */ /* 0x000fe40003f85070 */
[----:B------:R-:W-:Y:S02]  /*7e10*/  ISETP.GE.AND P6, PT, R169, UR6, PT ;  /* 0x00000006a9007c0c */ /* 0x000fe4000bfc6270 */
[----:B------:R-:W-:Y:S02]  /*7e20*/  LOP3.LUT R248, R3, 0xe, RZ, 0xfc, !PT ;  /* 0x0000000e03f87812 */ /* 0x000fe400078efcff */
[----:B------:R-:W-:Y:S01]  /*7e30*/  SEL R169, RZ, 0x4, P6 ;  /* 0x00000004ffa97807 */ /* 0x000fe20003000000 */
[----:B-1----:R-:W-:Y:S01]  /*7e40*/  IMAD.MOV.U32 R189, RZ, RZ, c[0x0][0x188] ;  /* 0x00006200ffbd7624 */ /* 0x002fe200078e00ff */
[----:B------:R-:W-:Y:S02]  /*7e50*/  ISETP.GE.AND P6, PT, R248, UR6, PT ;  /* 0x00000006f8007c0c */ /* 0x000fe4000bfc6270 */
[----:B------:R-:W-:Y:S01]  /*7e60*/  SEL R176, R176, RZ, P3 ;  /* 0x000000ffb0b07207 */ /* 0x000fe20001800000 */
[----:B------:R-:W-:Y:S01]  /*7e70*/  IMAD.SHL.U32 R189, R189, 0x40, RZ ;  /* 0x00000040bdbd7824 */ /* 0x000fe200078e00ff */
[----:B------:R-:W-:-:S02]  /*7e80*/  LOP3.LUT R248, R3, 0x12, RZ, 0xfc, !PT ;  /* 0x0000001203f87812 */ /* 0x000fc400078efcff */
[----:B------:R-:W-:Y:S01]  /*7e90*/  SEL R188, RZ, 0x4, P6 ;  /* 0x00000004ffbc7807 */ /* 0x000fe20003000000 */
[----:B----4-:R-:W-:Y:S01]  /*7ea0*/  IMAD.WIDE R208, R189, 0x4, R208 ;  /* 0x00000004bdd07825 */ /* 0x010fe200078e02d0 */
[----:B------:R-:W-:Y:S02]  /*7eb0*/  ISETP.NE.U32.AND P0, PT, R176, RZ, PT ;  /* 0x000000ffb000720c */ /* 0x000fe40003f05070 */
[----:B------:R-:W-:Y:S02]  /*7ec0*/  ISETP.GE.AND P6, PT, R248, UR6, PT ;  /* 0x00000006f8007c0c */ /* 0x000fe4000bfc6270 */
[----:B------:R-:W-:Y:S01]  /*7ed0*/  LOP3.LUT R176, R3, 0x16, RZ, 0xfc, !PT ;  /* 0x0000001603b07812 */ /* 0x000fe200078efcff */
[----:B------:R1:W-:Y:S01]  /*7ee0*/  LDGSTS.E [R0+0x21400], [R208.64], P2 ;  /* 0x21400000d0007fae */ /* 0x0003e20009121848 */
[----:B------:R-:W-:Y:S02]  /*7ef0*/  SEL R248, RZ, 0x4, P6 ;  /* 0x00000004fff87807 */ /* 0x000fe40003000000 */
[----:B------:R-:W-:-:S04]  /*7f00*/  ISETP.GE.AND P6, PT, R176, UR6, PT ;  /* 0x00000006b0007c0c */ /* 0x000fc8000bfc6270 */
[----:B------:R-:W-:Y:S02]  /*7f10*/  SEL R176, RZ, 0x4, P6 ;  /* 0x00000004ffb07807 */ /* 0x000fe40003000000 */
[C---:B-1----:R-:W-:Y:S02]  /*7f20*/  LOP3.LUT R208, R3.reuse, 0x1a, RZ, 0xfc, !PT ;  /* 0x0000001a03d07812 */ /* 0x042fe400078efcff */
[----:B------:R-:W-:Y:S02]  /*7f30*/  LOP3.LUT R209, R3, 0x1e, RZ, 0xfc, !PT ;  /* 0x0000001e03d17812 */ /* 0x000fe400078efcff */
[----:B------:R-:W-:Y:S01]  /*7f40*/  ISETP.GE.AND P6, PT, R208, UR6, PT ;  /* 0x00000006d0007c0c */ /* 0x000fe2000bfc6270 */
[----:B------:R-:W-:Y:S01]  /*7f50*/  IMAD.WIDE R196, R189, 0x4, R196 ;  /* 0x00000004bdc47825 */ /* 0x000fe200078e02c4 */
[----:B------:R-:W-:Y:S02]  /*7f60*/  SEL R216, R216, RZ, P3 ;  /* 0x000000ffd8d87207 */ /* 0x000fe40001800000 */
[----:B------:R-:W-:-:S02]  /*7f70*/  SEL R208, RZ, 0x4, P6 ;  /* 0x00000004ffd07807 */ /* 0x000fc40003000000 */
[----:B------:R-:W-:Y:S01]  /*7f80*/  ISETP.GE.AND P6, PT, R209, UR6, PT ;  /* 0x00000006d1007c0c */ /* 0x000fe2000bfc6270 */
[----:B------:R1:W-:Y:S01]  /*7f90*/  LDGSTS.E [R0+0x21800], [R196.64], P1 ;  /* 0x21800000c4007fae */ /* 0x0003e20008921848 */
[----:B------:R-:W-:Y:S02]  /*7fa0*/  LOP3.LUT R189, R3, 0x22, RZ, 0xfc, !PT ;  /* 0x0000002203bd7812 */ /* 0x000fe400078efcff */
[----:B------:R-:W-:Y:S02]  /*7fb0*/  SEL R251, R251, RZ, P3 ;  /* 0x000000fffbfb7207 */ /* 0x000fe40001800000 */
[----:B------:R-:W-:Y:S02]  /*7fc0*/  SEL R209, RZ, 0x4, P6 ;  /* 0x00000004ffd17807 */ /* 0x000fe40003000000 */
[----:B------:R-:W-:Y:S02]  /*7fd0*/  ISETP.NE.U32.AND P2, PT, R216, RZ, PT ;  /* 0x000000ffd800720c */ /* 0x000fe40003f45070 */
[----:B------:R-:W-:-:S02]  /*7fe0*/  ISETP.GE.AND P6, PT, R189, UR6, PT ;  /* 0x00000006bd007c0c */ /* 0x000fc4000bfc6270 */
[----:B------:R-:W-:Y:S02]  /*7ff0*/  LOP3.LUT R216, R3, 0x26, RZ, 0xfc, !PT ;  /* 0x0000002603d87812 */ /* 0x000fe400078efcff */
[----:B------:R-:W-:Y:S01]  /*8000*/  ISETP.NE.U32.AND P1, PT, R251, RZ, PT ;  /* 0x000000fffb00720c */ /* 0x000fe20003f25070 */
[----:B------:R-:W-:Y:S01]  /*8010*/  IMAD.MOV.U32 R251, RZ, RZ, c[0x0][0x188] ;  /* 0x00006200fffb7624 */ /* 0x000fe200078e00ff */
[----:B------:R-:W-:Y:S02]  /*8020*/  SEL R189, RZ, 0x4, P6 ;  /* 0x00000004ffbd7807 */ /* 0x000fe40003000000 */
[----:B------:R-:W-:Y:S01]  /*8030*/  ISETP.GE.AND P6, PT, R216, UR6, PT ;  /* 0x00000006d8007c0c */ /* 0x000fe2000bfc6270 */
[----:B------:R-:W-:Y:S01]  /*8040*/  IMAD.SHL.U32 R251, R251, 0x40, RZ ;  /* 0x00000040fbfb7824 */ /* 0x000fe200078e00ff */
[----:B------:R-:W-:Y:S02]  /*8050*/  LOP3.LUT R216, R3, 0x2a, RZ, 0xfc, !PT ;  /* 0x0000002a03d87812 */ /* 0x000fe400078efcff */
[----:B-1----:R-:W-:Y:S01]  /*8060*/  SEL R196, RZ, 0x4, P6 ;  /* 0x00000004ffc47807 */ /* 0x002fe20003000000 */
[----:B------:R-:W-:Y:S01]  /*8070*/  IMAD.WIDE R184, R251, 0x4, R184 ;  /* 0x00000004fbb87825 */ /* 0x000fe200078e02b8 */
[----:B------:R-:W-:-:S02]  /*8080*/  ISETP.GE.AND P6, PT, R216, UR6, PT ;  /* 0x00000006d8007c0c */ /* 0x000fc4000bfc6270 */
[----:B------:R-:W-:Y:S02]  /*8090*/  LOP3.LUT R216, R3, 0x2e, RZ, 0xfc, !PT ;  /* 0x0000002e03d87812 */ /* 0x000fe400078efcff */
[----:B------:R-:W-:Y:S01]  /*80a0*/  SEL R197, RZ, 0x4, P6 ;  /* 0x00000004ffc57807 */ /* 0x000fe20003000000 */
[----:B------:R1:W-:Y:S01]  /*80b0*/  LDGSTS.E [R0+0x21c00], [R184.64], P5 ;  /* 0x21c00000b8007fae */ /* 0x0003e2000a921848 */
[----:B------:R-:W-:Y:S02]  /*80c0*/  SEL R177, R177, RZ, P3 ;  /* 0x000000ffb1b17207 */ /* 0x000fe40001800000 */
[----:B------:R-:W-:Y:S01]  /*80d0*/  ISETP.GE.AND P6, PT, R216, UR6, PT ;  /* 0x00000006d8007c0c */ /* 0x000fe2000bfc6270 */
[----:B------:R-:W-:Y:S01]  /*80e0*/  IMAD.WIDE R172, R251, 0x4, R172 ;  /* 0x00000004fbac7825 */ /* 0x000fe200078e02ac */
[----:B------:R-:W-:Y:S02]  /*80f0*/  ISETP.NE.U32.AND P5, PT, R177, RZ, PT ;  /* 0x000000ffb100720c */ /* 0x000fe40003fa5070 */
[----:B------:R-:W-:Y:S01]  /*8100*/  SEL R177, RZ, 0x4, P6 ;  /* 0x00000004ffb17807 */ /* 0x000fe20003000000 */
[----:B------:R-:W-:Y:S01]  /*8110*/  IMAD.WIDE R164, R251, 0x4, R164 ;  /* 0x00000004fba47825 */ /* 0x000fe200078e02a4 */
[----:B-1----:R-:W-:-:S03]  /*8120*/  LOP3.LUT R185, R3, 0x32, RZ, 0xfc, !PT ;  /* 0x0000003203b97812 */ /* 0x002fc600078efcff */
[----:B------:R-:W-:Y:S01]  /*8130*/  IMAD.WIDE R180, R251, 0x4, R180 ;  /* 0x00000004fbb47825 */ /* 0x000fe200078e02b4 */
[----:B------:R-:W-:Y:S01]  /*8140*/  LOP3.LUT R216, R3, 0x36, RZ, 0xfc, !PT ;  /* 0x0000003603d87812 */ /* 0x000fe200078efcff */
[----:B------:R1:W-:Y:S01]  /*8150*/  LDGSTS.E [R0+0x22000], [R172.64], P4 ;  /* 0x22000000ac007fae */ /* 0x0003e2000a121848 */
[----:B------:R-:W-:Y:S01]  /*8160*/  ISETP.GE.AND P6, PT, R185, UR6, PT ;  /* 0x00000006b9007c0c */ /* 0x000fe2000bfc6270 */
[----:B------:R-:W-:Y:S01]  /*8170*/  IMAD.WIDE R204, R251, 0x4, R204 ;  /* 0x00000004fbcc7825 */ /* 0x000fe200078e02cc */
[----:B------:R-:W-:Y:S01]  /*8180*/  SEL R201, R201, RZ, P3 ;  /* 0x000000ffc9c97207 */ /* 0x000fe20001800000 */
[----:B------:R2:W-:Y:S01]  /*8190*/  LDGSTS.E [R0+0x22400], [R164.64], P0 ;  /* 0x22400000a4007fae */ /* 0x0005e20008121848 */
[----:B------:R-:W-:Y:S02]  /*81a0*/  SEL R217, R217, RZ, P3 ;  /* 0x000000ffd9d97207 */ /* 0x000fe40001800000 */
[----:B------:R-:W-:Y:S01]  /*81b0*/  SEL R168, R168, RZ, P3 ;  /* 0x000000ffa8a87207 */ /* 0x000fe20001800000 */
[----:B------:R3:W-:Y:S01]  /*81c0*/  LDGSTS.E [R0+0x22800], [R180.64], P2 ;  /* 0x22800000b4007fae */ /* 0x0007e20009121848 */
[----:B------:R-:W-:-:S02]  /*81d0*/  SEL R184, RZ, 0x4, P6 ;  /* 0x00000004ffb87807 */ /* 0x000fc40003000000 */
[----:B------:R-:W-:Y:S01]  /*81e0*/  SEL R200, R200, RZ, P3 ;  /* 0x000000ffc8c87207 */ /* 0x000fe20001800000 */
[----:B------:R4:W-:Y:S01]  /*81f0*/  LDGSTS.E [R0+0x22c00], [R204.64], P1 ;  /* 0x22c00000cc007fae */ /* 0x0009e20008921848 */
[----:B------:R-:W-:Y:S02]  /*8200*/  ISETP.GE.AND P6, PT, R216, UR6, PT ;  /* 0x00000006d8007c0c */ /* 0x000fe4000bfc6270 */
[----:B------:R-:W-:Y:S02]  /*8210*/  ISETP.NE.U32.AND P4, PT, R201, RZ, PT ;  /* 0x000000ffc900720c */ /* 0x000fe40003f85070 */
[----:B-1----:R-:W-:Y:S02]  /*8220*/  LOP3.LUT R173, R3, 0x3a, RZ, 0xfc, !PT ;  /* 0x0000003a03ad7812 */ /* 0x002fe400078efcff */
[----:B------:R-:W-:Y:S02]  /*8230*/  ISETP.NE.U32.AND P0, PT, R217, RZ, PT ;  /* 0x000000ffd900720c */ /* 0x000fe40003f05070 */
[----:B------:R-:W-:-:S02]  /*8240*/  ISETP.NE.U32.AND P2, PT, R168, RZ, PT ;  /* 0x000000ffa800720c */ /* 0x000fc40003f45070 */
[----:B------:R-:W-:Y:S02]  /*8250*/  ISETP.NE.U32.AND P1, PT, R200, RZ, PT ;  /* 0x000000ffc800720c */ /* 0x000fe40003f25070 */
[----:B------:R-:W-:Y:S02]  /*8260*/  SEL R185, RZ, 0x4, P6 ;  /* 0x00000004ffb97807 */ /* 0x000fe40003000000 */
[----:B------:R-:W-:Y:S01]  /*8270*/  ISETP.GE.AND P6, PT, R173, UR6, PT ;  /* 0x00000006ad007c0c */ /* 0x000fe2000bfc6270 */
[----:B------:R-:W-:Y:S01]  /*8280*/  IMAD.WIDE R192, R251, 0x4, R192 ;  /* 0x00000004fbc07825 */ /* 0x000fe200078e02c0 */
[----:B------:R-:W-:Y:S02]  /*8290*/  LOP3.LUT R216, R3, 0x3e, RZ, 0xfc, !PT ;  /* 0x0000003e03d87812 */ /* 0x000fe400078efcff */
[----:B------:R-:W-:Y:S01]  /*82a0*/  SEL R172, RZ, 0x4, P6 ;  /* 0x00000004ffac7807 */ /* 0x000fe20003000000 */
[C---:B------:R-:W-:Y:S01]  /*82b0*/  IMAD.WIDE R212, R251.reuse, 0x4, R212 ;  /* 0x00000004fbd47825 */ /* 0x040fe200078e02d4 */
[----:B--2---:R-:W-:Y:S01]  /*82c0*/  SEL R164, R14, RZ, P3 ;  /* 0x000000ff0ea47207 */ /* 0x004fe20001800000 */
[----:B------:R4:W-:Y:S01]  /*82d0*/  LDGSTS.E [R0+0x23000], [R192.64], P5 ;  /* 0x23000000c0007fae */ /* 0x0009e2000a921848 */
[----:B------:R-:W-:Y:S01]  /*82e0*/  ISETP.GE.AND P6, PT, R216, UR6, PT ;  /* 0x00000006d8007c0c */ /* 0x000fe2000bfc6270 */
[----:B------:R-:W-:Y:S01]  /*82f0*/  IMAD.WIDE R214, R251, 0x4, R214 ;  /* 0x00000004fbd67825 */ /* 0x000fe200078e02d6 */
[----:B------:R-:W-:Y:S01]  /*8300*/  SEL R169, R169, RZ, P3 ;  /* 0x000000ffa9a97207 */ /* 0x000fe20001800000 */
[----:B------:R4:W-:Y:S01]  /*8310*/  LDGSTS.E [R0+0x23400], [R212.64], P4 ;  /* 0x23400000d4007fae */ /* 0x0009e2000a121848 */
[----:B------:R-:W-:Y:S01]  /*8320*/  SEL R188, R188, RZ, P3 ;  /* 0x000000ffbcbc7207 */ /* 0x000fe20001800000 */
[C---:B------:R-:W-:Y:S01]  /*8330*/  IMAD.WIDE R210, R251.reuse, 0x4, R210 ;  /* 0x00000004fbd27825 */ /* 0x040fe200078e02d2 */
[----:B------:R-:W-:Y:S01]  /*8340*/  LOP3.LUT R216, R0, 0x40, RZ, 0x3c, !PT ;  /* 0x0000004000d87812 */ /* 0x000fe200078e3cff */
[----:B------:R4:W-:Y:S01]  /*8350*/  LDGSTS.E [R0+0x23800], [R214.64], P0 ;  /* 0x23800000d6007fae */ /* 0x0009e20008121848 */
[----:B------:R-:W-:Y:S01]  /*8360*/  SEL R248, R248, RZ, P3 ;  /* 0x000000fff8f87207 */ /* 0x000fe20001800000 */
[----:B------:R-:W-:Y:S01]  /*8370*/  IMAD.WIDE R206, R251, 0x4, R206 ;  /* 0x00000004fbce7825 */ /* 0x000fe200078e02ce */
[----:B------:R-:W-:Y:S01]  /*8380*/  ISETP.NE.U32.AND P5, PT, R164, RZ, PT ;  /* 0x000000ffa400720c */ /* 0x000fe20003fa5070 */
[----:B------:R4:W-:Y:S01]  /*8390*/  LDGSTS.E [R0+0x23c00], [R210.64], P2 ;  /* 0x23c00000d2007fae */ /* 0x0009e20009121848 */
[----:B------:R-:W-:-:S02]  /*83a0*/  SEL R176, R176, RZ, P3 ;  /* 0x000000ffb0b07207 */ /* 0x000fc40001800000 */
[----:B------:R-:W-:Y:S01]  /*83b0*/  ISETP.NE.U32.AND P4, PT, R169, RZ, PT ;  /* 0x000000ffa900720c */ /* 0x000fe20003f85070 */
[----:B------:R1:W-:Y:S01]  /*83c0*/  LDGSTS.E [R216+0x20200], [R206.64], P1 ;  /* 0x20200000ced87fae */ /* 0x0003e20008921848 */
[----:B------:R-:W-:Y:S02]  /*83d0*/  ISETP.NE.U32.AND P0, PT, R188, RZ, PT ;  /* 0x000000ffbc00720c */ /* 0x000fe40003f05070 */
[----:B------:R-:W-:Y:S01]  /*83e0*/  ISETP.NE.U32.AND P2, PT, R248, RZ, PT ;  /* 0x000000fff800720c */ /* 0x000fe20003f45070 */
[----:B------:R-:W2:Y:S01]  /*83f0*/  S2R R201, SR_TID.X ;  /* 0x0000000000c97919 */ /* 0x000ea20000002100 */
[----:B------:R-:W-:Y:S01]  /*8400*/  ISETP.NE.U32.AND P1, PT, R176, RZ, PT ;  /* 0x000000ffb000720c */ /* 0x000fe20003f25070 */
[----:B------:R-:W-:Y:S01]  /*8410*/  IMAD.WIDE R202, R251, 0x4, R202 ;  /* 0x00000004fbca7825 */ /* 0x000fe200078e02ca */
[----:B------:R-:W-:-:S03]  /*8420*/  SEL R208, R208, RZ, P3 ;  /* 0x000000ffd0d07207 */ /* 0x000fc60001800000 */
[----:B------:R-:W-:Y:S01]  /*8430*/  IMAD.WIDE R198, R251, 0x4, R198 ;  /* 0x00000004fbc67825 */ /* 0x000fe200078e02c6 */
[----:B------:R-:W-:Y:S01]  /*8440*/  SEL R209, R209, RZ, P3 ;  /* 0x000000ffd1d17207 */ /* 0x000fe20001800000 */
[----:B------:R1:W-:Y:S02]  /*8450*/  LDGSTS.E [R216+0x20600], [R202.64], P5 ;  /* 0x20600000cad87fae */ /* 0x0003e4000a921848 */
[----:B------:R-:W-:Y:S01]  /*8460*/  IMAD.WIDE R194, R251, 0x4, R194 ;  /* 0x00000004fbc27825 */ /* 0x000fe200078e02c2 */
[----:B------:R-:W-:Y:S01]  /*8470*/  SEL R189, R189, RZ, P3 ;  /* 0x000000ffbdbd7207 */ /* 0x000fe20001800000 */
[----:B------:R1:W-:Y:S02]  /*8480*/  LDGSTS.E [R216+0x20a00], [R198.64], P4 ;  /* 0x20a00000c6d87fae */ /* 0x0003e4000a121848 */
[C---:B------:R-:W-:Y:S01]  /*8490*/  IMAD.WIDE R190, R251.reuse, 0x4, R190 ;  /* 0x00000004fbbe7825 */ /* 0x040fe200078e02be */
[----:B------:R-:W-:Y:S01]  /*84a0*/  SEL R196, R196, RZ, P3 ;  /* 0x000000ffc4c47207 */ /* 0x000fe20001800000 */
[----:B------:R1:W-:Y:S02]  /*84b0*/  LDGSTS.E [R216+0x20e00], [R194.64], P0 ;  /* 0x20e00000c2d87fae */ /* 0x0003e40008121848 */
[----:B------:R-:W-:Y:S01]  /*84c0*/  IMAD.WIDE R186, R251, 0x4, R186 ;  /* 0x00000004fbba7825 */ /* 0x000fe200078e02ba */
[----:B------:R-:W-:Y:S01]  /*84d0*/  ISETP.NE.U32.AND P5, PT, R208, RZ, PT ;  /* 0x000000ffd000720c */ /* 0x000fe20003fa5070 */
[----:B------:R1:W-:Y:S01]  /*84e0*/  LDGSTS.E [R216+0x21200], [R190.64], P2 ;  /* 0x21200000bed87fae */ /* 0x0003e20009121848 */
[----:B------:R-:W-:-:S02]  /*84f0*/  SEL R197, R197, RZ, P3 ;  /* 0x000000ffc5c57207 */ /* 0x000fc40001800000 */
[----:B------:R-:W-:Y:S01]  /*8500*/  ISETP.NE.U32.AND P4, PT, R209, RZ, PT ;  /* 0x000000ffd100720c */ /* 0x000fe20003f85070 */
[----:B------:R1:W-:Y:S01]  /*8510*/  LDGSTS.E [R216+0x21600], [R186.64], P1 ;  /* 0x21600000bad87fae */ /* 0x0003e20008921848 */
[----:B------:R-:W-:Y:S02]  /*8520*/  ISETP.NE.U32.AND P0, PT, R189, RZ, PT ;  /* 0x000000ffbd00720c */ /* 0x000fe40003f05070 */
[----:B------:R-:W-:Y:S02]  /*8530*/  ISETP.NE.U32.AND P2, PT, R196, RZ, PT ;  /* 0x000000ffc400720c */ /* 0x000fe40003f45070 */
[----:B------:R-:W-:Y:S01]  /*8540*/  ISETP.NE.U32.AND P1, PT, R197, RZ, PT ;  /* 0x000000ffc500720c */ /* 0x000fe20003f25070 */
[----:B------:R-:W-:-:S04]  /*8550*/  IMAD.WIDE R182, R251, 0x4, R182 ;  /* 0x00000004fbb67825 */ /* 0x000fc800078e02b6 */
[C---:B------:R-:W-:Y:S01]  /*8560*/  IMAD.WIDE R178, R251.reuse, 0x4, R178 ;  /* 0x00000004fbb27825 */ /* 0x040fe200078e02b2 */
[----:B------:R1:W-:Y:S03]  /*8570*/  LDGSTS.E [R216+0x21a00], [R182.64], P5 ;  /* 0x21a00000b6d87fae */ /* 0x0003e6000a921848 */
[C---:B------:R-:W-:Y:S01]  /*8580*/  IMAD.WIDE R174, R251.reuse, 0x4, R174 ;  /* 0x00000004fbae7825 */ /* 0x040fe200078e02ae */
[----:B------:R1:W-:Y:S03]  /*8590*/  LDGSTS.E [R216+0x21e00], [R178.64], P4 ;  /* 0x21e00000b2d87fae */ /* 0x0003e6000a121848 */
[----:B------:R-:W-:Y:S01]  /*85a0*/  IMAD.WIDE R170, R251, 0x4, R170 ;  /* 0x00000004fbaa7825 */ /* 0x000fe200078e02aa */
[----:B--2---:R-:W-:Y:S01]  /*85b0*/  LOP3.LUT R201, R201, 0x3f, RZ, 0xc0, !PT ;  /* 0x0000003fc9c97812 */ /* 0x004fe200078ec0ff */
[----:B------:R1:W-:Y:S02]  /*85c0*/  LDGSTS.E [R216+0x22200], [R174.64], P0 ;  /* 0x22200000aed87fae */ /* 0x0003e40008121848 */
[----:B------:R-:W-:-:S02]  /*85d0*/  IMAD.WIDE R166, R251, 0x4, R166 ;  /* 0x00000004fba67825 */ /* 0x000fc400078e02a6 */
[----:B------:R1:W-:Y:S01]  /*85e0*/  LDGSTS.E [R216+0x22600], [R170.64], P2 ;  /* 0x22600000aad87fae */ /* 0x0003e20009121848 */
[----:B------:R-:W-:-:S03]  /*85f0*/  SEL R173, RZ, 0x4, P6 ;  /* 0x00000004ffad7807 */ /* 0x000fc60003000000 */
[----:B------:R1:W-:Y:S01]  /*8600*/  LDGSTS.E [R216+0x22a00], [R166.64], P1 ;  /* 0x22a00000a6d87fae */ /* 0x0003e20008921848 */
[----:B------:R-:W-:Y:S02]  /*8610*/  ISETP.GE.AND P1, PT, R201, UR6, PT ;  /* 0x00000006c9007c0c */ /* 0x000fe4000bf26270 */
[----:B------:R-:W-:Y:S02]  /*8620*/  SEL R177, R177, RZ, P3 ;  /* 0x000000ffb1b17207 */ /* 0x000fe40001800000 */
[----:B------:R-:W-:Y:S02]  /*8630*/  SEL R184, R184, RZ, P3 ;  /* 0x000000ffb8b87207 */ /* 0x000fe40001800000 */
[----:B------:R-:W-:Y:S02]  /*8640*/  SEL R185, R185, RZ, P3 ;  /* 0x000000ffb9b97207 */ /* 0x000fe40001800000 */
[----:B------:R-:W-:Y:S02]  /*8650*/  SEL R164, RZ, 0x4, P1 ;  /* 0x00000004ffa47807 */ /* 0x000fe40000800000 */
[----:B------:R-:W-:-:S02]  /*8660*/  SEL R172, R172, RZ, P3 ;  /* 0x000000ffacac7207 */ /* 0x000fc40001800000 */
[----:B------:R-:W-:Y:S02]  /*8670*/  ISETP.NE.U32.AND P5, PT, R177, RZ, PT ;  /* 0x000000ffb100720c */ /* 0x000fe40003fa5070 */
[----:B------:R-:W-:Y:S02]  /*8680*/  SEL R173, R173, RZ, P3 ;  /* 0x000000ffadad7207 */ /* 0x000fe40001800000 */
[----:B------:R-:W-:Y:S02]  /*8690*/  ISETP.NE.U32.AND P4, PT, R184, RZ, PT ;  /* 0x000000ffb800720c */ /* 0x000fe40003f85070 */
[----:B------:R-:W-:Y:S02]  /*86a0*/  ISETP.NE.U32.AND P0, PT, R185, RZ, PT ;  /* 0x000000ffb900720c */ /* 0x000fe40003f05070 */
[----:B------:R-:W-:Y:S02]  /*86b0*/  SEL R164, R164, RZ, P3 ;  /* 0x000000ffa4a47207 */ /* 0x000fe40001800000 */
[----:B------:R-:W-:Y:S01]  /*86c0*/  ISETP.NE.U32.AND P2, PT, R172, RZ, PT ;  /* 0x000000ffac00720c */ /* 0x000fe20003f45070 */
[----:B------:R-:W-:Y:S01]  /*86d0*/  IMAD.WIDE R156, R251, 0x4, R156 ;  /* 0x00000004fb9c7825 */ /* 0x000fe200078e029c */
[----:B------:R-:W-:-:S02]  /*86e0*/  ISETP.NE.U32.AND P1, PT, R173, RZ, PT ;  /* 0x000000ffad00720c */ /* 0x000fc40003f25070 */
[----:B------:R-:W-:Y:S01]  /*86f0*/  ISETP.NE.U32.AND P3, PT, R164, RZ, PT ;  /* 0x000000ffa400720c */ /* 0x000fe20003f65070 */
[C---:B------:R-:W-:Y:S01]  /*8700*/  IMAD.WIDE R162, R251.reuse, 0x4, R162 ;  /* 0x00000004fba27825 */ /* 0x040fe200078e02a2 */
[----:B------:R1:W-:Y:S03]  /*8710*/  LDGSTS.E [R216+0x22e00], [R156.64], P5 ;  /* 0x22e000009cd87fae */ /* 0x0003e6000a921848 */
[C---:B------:R-:W-:Y:S01]  /*8720*/  IMAD.WIDE R34, R251.reuse, 0x4, R34 ;  /* 0x00000004fb227825 */ /* 0x040fe200078e0222 */
[----:B------:R1:W-:Y:S03]  /*8730*/  LDGSTS.E [R216+0x23200], [R162.64], P4 ;  /* 0x23200000a2d87fae */ /* 0x0003e6000a121848 */
[C---:B------:R-:W-:Y:S01]  /*8740*/  IMAD.WIDE R158, R251.reuse, 0x4, R158 ;  /* 0x00000004fb9e7825 */ /* 0x040fe200078e029e */
[----:B------:R1:W-:Y:S03]  /*8750*/  LDGSTS.E [R216+0x23600], [R34.64], P0 ;  /* 0x2360000022d87fae */ /* 0x0003e60008121848 */
[----:B------:R-:W-:Y:S01]  /*8760*/  IMAD.WIDE R160, R251, 0x4, R160 ;  /* 0x00000004fba07825 */ /* 0x000fe200078e02a0 */
[----:B------:R1:W-:Y:S03]  /*8770*/  LDGSTS.E [R216+0x23a00], [R158.64], P2 ;  /* 0x23a000009ed87fae */ /* 0x0003e60009121848 */
[----:B------:R-:W-:Y:S01]  /*8780*/  IMAD.MOV.U32 R251, RZ, RZ, c[0x0][0x18c] ;  /* 0x00006300fffb7624 */ /* 0x000fe200078e00ff */
[----:B------:R1:W-:Y:S03]  /*8790*/  LDGSTS.E [R216+0x23e00], [R160.64], P1 ;  /* 0x23e00000a0d87fae */ /* 0x0003e60008921848 */
[----:B------:R-:W-:Y:S01]  /*87a0*/  IMAD.SHL.U32 R251, R251, 0x40, RZ ;  /* 0x00000040fbfb7824 */ /* 0x000fe200078e00ff */
[----:B------:R-:W0:Y:S03]  /*87b0*/  LDGDEPBAR ;  /* 0x00000000000079af */ /* 0x000e260000000000 */
[----:B------:R-:W-:-:S04]  /*87c0*/  IMAD.WIDE R154, R251, 0x4, R154 ;  /* 0x00000004fb9a7825 */ /* 0x000fc800078e029a */
[C---:B------:R-:W-:Y:S01]  /*87d0*/  IMAD.WIDE R152, R251.reuse, 0x4, R152 ;  /* 0x00000004fb987825 */ /* 0x040fe200078e0298 */
[----:B------:R4:W-:Y:S03]  /*87e0*/  LDGSTS.E [R2+0x10000], [R154.64], P3 ;  /* 0x100000009a027fae */ /* 0x0009e60009921848 */
        /* <DEDUP_REMOVED lines=23> */
[----:B-1----:R-:W-:Y:S01]  /*8960*/  LOP3.LUT R216, R2, 0x20, RZ, 0x3c, !PT ;  /* 0x0000002002d87812 */ /* 0x002fe200078e3cff */
        /* <DEDUP_REMOVED lines=27> */
[C---:B------:R-:W-:Y:S01]  /*8b20*/  IMAD.WIDE R136, R251.reuse, 0x4, R136 ;  /* 0x00000004fb887825 */ /* 0x040fe200078e0288 */
[----:B------:R-:W-:Y:S01]  /*8b30*/  LOP3.LUT R201, R2, 0x40, RZ, 0x3c, !PT ;  /* 0x0000004002c97812 */ /* 0x000fe200078e3cff */
        /* <DEDUP_REMOVED lines=24> */
[----:B------:R-:W2:Y:S02]  /*8cc0*/  S2R R14, SR_TID.X ;  /* 0x00000000000e7919 */ /* 0x000ea40000002100 */
        /* <DEDUP_REMOVED lines=19> */
[----:B------:R-:W-:Y:S02]  /*8e00*/  IMAD.MOV.U32 R165, RZ, RZ, 0x3f ;  /* 0x0000003fffa57424 */ /* 0x000fe400078e00ff */
[C---:B------:R-:W-:Y:S01]  /*8e10*/  IMAD.WIDE R60, R251.reuse, 0x4, R60 ;  /* 0x00000004fb3c7825 */ /* 0x040fe200078e023c */
[----:B------:R4:W-:Y:S03]  /*8e20*/  LDGSTS.E [R201+0x17c00], [R96.64], P3 ;  /* 0x17c0000060c97fae */ /* 0x0009e60009921848 */
[----:B------:R-:W-:Y:S01]  /*8e30*/  IMAD.WIDE R58, R251, 0x4, R58 ;  /* 0x00000004fb3a7825 */ /* 0x000fe200078e023a */
[----:B---3--:R-:W1:Y:S01]  /*8e40*/  S2R R180, SR_TID.X ;  /* 0x0000000000b47919 */ /* 0x008e620000002100 */
[----:B------:R-:W-:-:S02]  /*8e50*/  IADD3 R165, R165, c[0x0][0x180], RZ ;  /* 0x00006000a5a57a10 */ /* 0x000fc40007ffe0ff */
[C---:B------:R-:W-:Y:S01]  /*8e60*/  IMAD.WIDE R56, R251.reuse, 0x4, R56 ;  /* 0x00000004fb387825 */ /* 0x040fe200078e0238 */
[----:B------:R4:W-:Y:S03]  /*8e70*/  LDGSTS.E [R216+0x10600], [R62.64], P3 ;  /* 0x106000003ed87fae */ /* 0x0009e60009921848 */
[C---:B------:R-:W-:Y:S01]  /*8e80*/  IMAD.WIDE R86, R251.reuse, 0x4, R86 ;  /* 0x00000004fb567825 */ /* 0x040fe200078e0256 */
[----:B------:R4:W-:Y:S03]  /*8e90*/  LDGSTS.E [R216+0x10e00], [R60.64], P3 ;  /* 0x10e000003cd87fae */ /* 0x0009e60009921848 */
[C---:B------:R-:W-:Y:S01]  /*8ea0*/  IMAD.WIDE R84, R251.reuse, 0x4, R84 ;  /* 0x00000004fb547825 */ /* 0x040fe200078e0254 */
[----:B------:R4:W-:Y:S03]  /*8eb0*/  LDGSTS.E [R216+0x11600], [R58.64], P3 ;  /* 0x116000003ad87fae */ /* 0x0009e60009921848 */
[----:B------:R-:W-:Y:S01]  /*8ec0*/  IMAD.WIDE R82, R251, 0x4, R82 ;  /* 0x00000004fb527825 */ /* 0x000fe200078e0252 */
[----:B------:R4:W-:Y:S01]  /*8ed0*/  LDGSTS.E [R216+0x11e00], [R56.64], P3 ;  /* 0x11e0000038d87fae */ /* 0x0009e20009921848 */
[----:B------:R-:W-:-:S02]  /*8ee0*/  ISETP.GT.AND P6, PT, R165, 0x3f, PT ;  /* 0x0000003fa500780c */ /* 0x000fc40003fc4270 */
        /* <DEDUP_REMOVED lines=18> */
[----:B--2---:R-:W-:-:S03]  /*9010*/  LOP3.LUT R14, R14, 0x3f, RZ, 0xc0, !PT ;  /* 0x0000003f0e0e7812 */ /* 0x004fc600078ec0ff */
[----:B------:R4:W-:Y:S04]  /*9020*/  LDGSTS.E [R216+0x16e00], [R68.64], P3 ;  /* 0x16e0000044d87fae */ /* 0x0009e80009921848 */
[----:B------:R4:W-:Y:S04]  /*9030*/  LDGSTS.E [R216+0x17600], [R66.64], P3 ;  /* 0x1760000042d87fae */ /* 0x0009e80009921848 */
[----:B------:R4:W-:Y:S01]  /*9040*/  LDGSTS.E [R216+0x17e00], [R64.64], P3 ;  /* 0x17e0000040d87fae */ /* 0x0009e20009921848 */
[----:B------:R-:W-:-:S03]  /*9050*/  IMAD R14, R14, c[0x0][0x18c], RZ ;  /* 0x000063000e0e7a24 */ /* 0x000fc600078e02ff */
[----:B------:R-:W0:Y:S01]  /*9060*/  LDGDEPBAR ;  /* 0x00000000000079af */ /* 0x000e220000000000 */
[----:B------:R-:W-:Y:S05]  /*9070*/  @P6 BRA `(.L_x_0) ;  /* 0x0000024000006947 */ /* 0x000fea0003800000 */
[----:B-1--4-:R-:W-:Y:S01]  /*9080*/  IMAD.SHL.U32 R0, R180, 0x40, RZ ;  /* 0x00000040b4007824 */ /* 0x012fe200078e00ff */
[----:B------:R-:W-:Y:S01]  /*9090*/  CS2R R100, SRZ ;  /* 0x0000000000647805 */ /* 0x000fe2000001ff00 */
[----:B------:R-:W-:Y:S01]  /*90a0*/  CS2R R102, SRZ ;  /* 0x0000000000667805 */ /* 0x000fe2000001ff00 */
[----:B------:R-:W-:Y:S01]  /*90b0*/  CS2R R88, SRZ ;  /* 0x0000000000587805 */ /* 0x000fe2000001ff00 */
[----:B------:R-:W-:Y:S01]  /*90c0*/  CS2R R90, SRZ ;  /* 0x00000000005a7805 */ /* 0x000fe2000001ff00 */
[----:B------:R-:W-:Y:S01]  /*90d0*/  LOP3.LUT R0, R0, 0x1800, RZ, 0xc0, !PT ;  /* 0x0000180000007812 */ /* 0x000fe200078ec0ff */
[----:B------:R-:W-:Y:S01]  /*90e0*/  CS2R R84, SRZ ;  /* 0x0000000000547805 */ /* 0x000fe2000001ff00 */
[----:B------:R-:W-:Y:S01]  /*90f0*/  CS2R R86, SRZ ;  /* 0x0000000000567805 */ /* 0x000fe2000001ff00 */
[----:B------:R-:W-:Y:S01]  /*9100*/  CS2R R32, SRZ ;  /* 0x0000000000207805 */ /* 0x000fe2000001ff00 */
[----:B------:R-:W-:Y:S01]  /*9110*/  CS2R R34, SRZ ;  /* 0x0000000000227805 */ /* 0x000fe2000001ff00 */
[----:B------:R1:W-:Y:S01]  /*9120*/  STL [R1+0xf0], R0 ;  /* 0x0000f00001007387 */ /* 0x0003e20000100800 */
[----:B------:R-:W-:Y:S01]  /*9130*/  CS2R R108, SRZ ;  /* 0x00000000006c7805 */ /* 0x000fe2000001ff00 */
        /* <DEDUP_REMOVED lines=23> */
[----:B------:R-:W-:Y:S05]  /*92b0*/  BRA `(.L_x_1) ;  /* 0x00005da000007947 */ /* 0x000fea0003800000 */
.L_x_0:
[----:B-1--4-:R-:W2:Y:S04]  /*92c0*/  LDL.LU R150, [R1] ;  /* 0x0000000001967983 */ /* 0x012ea80000300800 */
[----:B------:R-:W3:Y:S04]  /*92d0*/  LDL.LU R149, [R1+0x4] ;  /* 0x0000040001957983 */ /* 0x000ee80000300800 */
[----:B------:R-:W4:Y:S04]  /*92e0*/  LDL.LU R148, [R1+0xc] ;  /* 0x00000c0001947983 */ /* 0x000f280000300800 */
        /* <DEDUP_REMOVED lines=14> */
[----:B------:R-:W4:Y:S01]  /*93d0*/  LDL.LU R3, [R1+0x48] ;  /* 0x0000480001037983 */ /* 0x000f220000300800 */
[----:B------:R-:W-:-:S02]  /*93e0*/  SHF.R.S32.HI R185, RZ, 0x1f, R14 ;  /* 0x0000001fffb97819 */ /* 0x000fc4000001140e */
[C---:B------:R-:W-:Y:S01]  /*93f0*/  IADD3 R124, P6, R14.reuse, R10, RZ ;  /* 0x0000000a0e7c7210 */ /* 0x040fe20007fde0ff */
[----:B------:R1:W-:Y:S01]  /*9400*/  STL [R1+0x1f4], R0 ;  /* 0x0001f40001007387 */ /* 0x0003e20000100800 */
[----:B------:R-:W-:Y:S02]  /*9410*/  IADD3 R97, P0, R14, R26, RZ ;  /* 0x0000001a0e617210 */ /* 0x000fe40007f1e0ff */
[----:B------:R-:W-:Y:S01]  /*9420*/  LEA.HI.X.SX32 R127, R10, R185, 0x1, P6 ;  /* 0x000000b90a7f7211 */ /* 0x000fe200030f0eff */
[----:B------:R-:W1:Y:S01]  /*9430*/  S2R R43, SR_TID.X ;  /* 0x00000000002b7919 */ /* 0x000e620000002100 */
[C---:B------:R-:W-:Y:S02]  /*9440*/  IADD3 R92, P6, R14.reuse, R24, RZ ;  /* 0x000000180e5c7210 */ /* 0x040fe40007fde0ff */
[C---:B------:R-:W-:Y:S02]  /*9450*/  IADD3 R112, P1, R14.reuse, R27, RZ ;  /* 0x0000001b0e707210 */ /* 0x040fe40007f3e0ff */
[----:B------:R-:W-:-:S02]  /*9460*/  IADD3 R94, P4, R14, R25, RZ ;  /* 0x000000190e5e7210 */ /* 0x000fc40007f9e0ff */
[-C--:B------:R-:W-:Y:S02]  /*9470*/  LEA.HI.X.SX32 R117, R24, R185.reuse, 0x1, P6 ;  /* 0x000000b918757211 */ /* 0x080fe400030f0eff */
[----:B------:R-:W-:Y:S02]  /*9480*/  LEA.HI.X.SX32 R120, R26, R185, 0x1, P0 ;  /* 0x000000b91a787211 */ /* 0x000fe400000f0eff */
[C---:B------:R-:W-:Y:S02]  /*9490*/  IADD3 R73, P6, R14.reuse, R17, RZ ;  /* 0x000000110e497210 */ /* 0x040fe40007fde0ff */
[----:B------:R-:W-:Y:S02]  /*94a0*/  LEA.HI.X.SX32 R122, R27, R185, 0x1, P1 ;  /* 0x000000b91b7a7211 */ /* 0x000fe400008f0eff */
[C---:B------:R-:W-:Y:S02]  /*94b0*/  IADD3 R76, P0, R14.reuse, R19, RZ ;  /* 0x000000130e4c7210 */ /* 0x040fe40007f1e0ff */
[----:B------:R-:W-:-:S02]  /*94c0*/  IADD3 R77, P1, R14, R20, RZ ;  /* 0x000000140e4d7210 */ /* 0x000fc40007f3e0ff */
[----:B------:R-:W-:Y:S02]  /*94d0*/  LEA.HI.X.SX32 R119, R25, R185, 0x1, P4 ;  /* 0x000000b919777211 */ /* 0x000fe400020f0eff */
[C---:B------:R-:W-:Y:S02]  /*94e0*/  IADD3 R118, P3, R14.reuse, R29, RZ ;  /* 0x0000001d0e767210 */ /* 0x040fe40007f7e0ff */
[C---:B------:R-:W-:Y:S02]  /*94f0*/  IADD3 R74, P4, R14.reuse, R18, RZ ;  /* 0x000000120e4a7210 */ /* 0x040fe40007f9e0ff */
[-C--:B------:R-:W-:Y:S02]  /*9500*/  LEA.HI.X.SX32 R95, R17, R185.reuse, 0x1, P6 ;  /* 0x000000b9115f7211 */ /* 0x080fe400030f0eff */
[----:B------:R-:W-:Y:S02]  /*9510*/  LEA.HI.X.SX32 R98, R19, R185, 0x1, P0 ;  /* 0x000000b913627211 */ /* 0x000fe400000f0eff */
[----:B------:R-:W-:-:S02]  /*9520*/  IADD3 R62, P6, R14, R226, RZ ;  /* 0x000000e20e3e7210 */ /* 0x000fc40007fde0ff */
[-C--:B------:R-:W-:Y:S02]  /*9530*/  LEA.HI.X.SX32 R99, R20, R185.reuse, 0x1, P1 ;  /* 0x000000b914637211 */ /* 0x080fe400008f0eff */
[C---:B------:R-:W-:Y:S02]  /*9540*/  IADD3 R65, P0, R14.reuse, R224, RZ ;  /* 0x000000e00e417210 */ /* 0x040fe40007f1e0ff */
[----:B------:R-:W-:Y:S02]  /*9550*/  LEA.HI.X.SX32 R125, R29, R185, 0x1, P3 ;  /* 0x000000b91d7d7211 */ /* 0x000fe400018f0eff */
[----:B------:R-:W-:Y:S02]  /*9560*/  IADD3 R67, P1, R14, R223, RZ ;  /* 0x000000df0e437210 */ /* 0x000fe40007f3e0ff */
[----:B------:R-:W-:Y:S02]  /*9570*/  LEA.HI.X.SX32 R96, R18, R185, 0x1, P4 ;  /* 0x000000b912607211 */ /* 0x000fe400020f0eff */
[----:B------:R-:W-:-:S02]  /*9580*/  IADD3 R80, P3, R14, R22, RZ ;  /* 0x000000160e507210 */ /* 0x000fc40007f7e0ff */
[----:B------:R-:W-:Y:S02]  /*9590*/  IADD3 R64, P4, R14, R225, RZ ;  /* 0x000000e10e407210 */ /* 0x000fe40007f9e0ff */
[-C--:B------:R-:W-:Y:S02]  /*95a0*/  LEA.HI.X.SX32 R75, R226, R185.reuse, 0x1, P6 ;  /* 0x000000b9e24b7211 */ /* 0x080fe400030f0eff */
[----:B------:R-:W-:Y:S02]  /*95b0*/  LEA.HI.X.SX32 R78, R224, R185, 0x1, P0 ;  /* 0x000000b9e04e7211 */ /* 0x000fe400000f0eff */
[C---:B------:R-:W-:Y:S02]  /*95c0*/  IADD3 R29, P6, R14.reuse, R233, RZ ;  /* 0x000000e90e1d7210 */ /* 0x040fe40007fde0ff */
[----:B------:R-:W-:Y:S02]  /*95d0*/  LEA.HI.X.SX32 R223, R223, R185, 0x1, P1 ;  /* 0x000000b9dfdf7211 */ /* 0x000fe400008f0eff */
[----:B------:R-:W-:-:S02]  /*95e0*/  IADD3 R31, P0, R14, R231, RZ ;  /* 0x000000e70e1f7210 */ /* 0x000fc40007f1e0ff */
[-C--:B------:R-:W-:Y:S02]  /*95f0*/  LEA.HI.X.SX32 R114, R22, R185.reuse, 0x1, P3 ;  /* 0x000000b916727211 */ /* 0x080fe400018f0eff */
[C---:B------:R-:W-:Y:S02]  /*9600*/  IADD3 R45, P1, R14.reuse, R230, RZ ;  /* 0x000000e60e2d7210 */ /* 0x040fe40007f3e0ff */
[----:B------:R-:W-:Y:S02]  /*9610*/  LEA.HI.X.SX32 R225, R225, R185, 0x1, P4 ;  /* 0x000000b9e1e17211 */ /* 0x000fe400020f0eff */
[C---:B------:R-:W-:Y:S02]  /*9620*/  IADD3 R70, P3, R14.reuse, R15, RZ ;  /* 0x0000000f0e467210 */ /* 0x040fe40007f7e0ff */
[----:B------:R-:W-:Y:S02]  /*9630*/  IADD3 R30, P4, R14, R232, RZ ;  /* 0x000000e80e1e7210 */ /* 0x000fe40007f9e0ff */
[----:B------:R-:W-:-:S02]  /*9640*/  LEA.HI.X.SX32 R233, R233, R185, 0x1, P6 ;  /* 0x000000b9e9e97211 */ /* 0x000fc400030f0eff */
[-C--:B------:R-:W-:Y:S02]  /*9650*/  LEA.HI.X.SX32 R231, R231, R185.reuse, 0x1, P0 ;  /* 0x000000b9e7e77211 */ /* 0x080fe400000f0eff */
[----:B------:R-:W-:Y:S02]  /*9660*/  IADD3 R20, P6, R14, R240, RZ ;  /* 0x000000f00e147210 */ /* 0x000fe40007fde0ff */
[-C--:B------:R-:W-:Y:S02]  /*9670*/  LEA.HI.X.SX32 R69, R230, R185.reuse, 0x1, P1 ;  /* 0x000000b9e6457211 */ /* 0x080fe400008f0eff */
[C---:B------:R-:W-:Y:S02]  /*9680*/  IADD3 R24, P0, R14.reuse, R238, RZ ;  /* 0x000000ee0e187210 */ /* 0x040fe40007f1e0ff */
[----:B------:R-:W-:Y:S02]  /*9690*/  LEA.HI.X.SX32 R83, R15, R185, 0x1, P3 ;  /* 0x000000b90f537211 */ /* 0x000fe400018f0eff */
[----:B------:R-:W-:-:S02]  /*96a0*/  IADD3 R26, P1, R14, R237, RZ ;  /* 0x000000ed0e1a7210 */ /* 0x000fc40007f3e0ff */
[----:B------:R-:W-:Y:S02]  /*96b0*/  LEA.HI.X.SX32 R66, R232, R185, 0x1, P4 ;  /* 0x000000b9e8427211 */ /* 0x000fe400020f0eff */
[C---:B------:R-:W-:Y:S02]  /*96c0*/  IADD3 R60, P3, R14.reuse, R228, RZ ;  /* 0x000000e40e3c7210 */ /* 0x040fe40007f7e0ff */
[----:B------:R-:W-:Y:S02]  /*96d0*/  IADD3 R22, P4, R14, R239, RZ ;  /* 0x000000ef0e167210 */ /* 0x000fe40007f9e0ff */
[-C--:B------:R-:W-:Y:S02]  /*96e0*/  LEA.HI.X.SX32 R240, R240, R185.reuse, 0x1, P6 ;  /* 0x000000b9f0f07211 */ /* 0x080fe400030f0eff */
[----:B------:R-:W-:Y:S02]  /*96f0*/  LEA.HI.X.SX32 R238, R238, R185, 0x1, P0 ;  /* 0x000000b9eeee7211 */ /* 0x000fe400000f0eff */
[----:B------:R-:W-:-:S02]  /*9700*/  IADD3 R226, P6, R14, R247, RZ ;  /* 0x000000f70ee27210 */ /* 0x000fc40007fde0ff */
[----:B------:R-:W-:Y:S02]  /*9710*/  LEA.HI.X.SX32 R47, R237, R185, 0x1, P1 ;  /* 0x000000b9ed2f7211 */ /* 0x000fe400008f0eff */
[----:B------:R-:W-:Y:S02]  /*9720*/  IADD3 R230, P0, R14, R245, RZ ;  /* 0x000000f50ee67210 */ /* 0x000fe40007f1e0ff */
[-C--:B------:R-:W-:Y:S02]  /*9730*/  LEA.HI.X.SX32 R72, R228, R185.reuse, 0x1, P3 ;  /* 0x000000b9e4487211 */ /* 0x080fe400018f0eff */
[C---:B------:R-:W-:Y:S02]  /*9740*/  IADD3 R232, P1, R14.reuse, R244, RZ ;  /* 0x000000f40ee87210 */ /* 0x040fe40007f3e0ff */
[----:B------:R-:W-:Y:S02]  /*9750*/  LEA.HI.X.SX32 R44, R239, R185, 0x1, P4 ;  /* 0x000000b9ef2c7211 */ /* 0x000fe400020f0eff */
[----:B------:R-:W-:-:S02]  /*9760*/  IADD3 R228, P4, R14, R246, RZ ;  /* 0x000000f60ee47210 */ /* 0x000fc40007f9e0ff */
[-C--:B------:R-:W-:Y:S02]  /*9770*/  LEA.HI.X.SX32 R131, R247, R185.reuse, 0x1, P6 ;  /* 0x000000b9f7837211 */ /* 0x080fe400030f0eff */
[-C--:B------:R-:W-:Y:S02]  /*9780*/  LEA.HI.X.SX32 R129, R245, R185.reuse, 0x1, P0 ;  /* 0x000000b9f5817211 */ /* 0x080fe400000f0eff */
[-C--:B------:R-:W-:Y:S02]  /*9790*/  LEA.HI.X.SX32 R128, R244, R185.reuse, 0x1, P1 ;  /* 0x000000b9f4807211 */ /* 0x080fe400008f0eff */
[----:B------:R-:W-:Y:S02]  /*97a0*/  LEA.HI.X.SX32 R130, R246, R185, 0x1, P4 ;  /* 0x000000b9f6827211 */ /* 0x000fe400020f0eff */
[C---:B------:R-:W-:Y:S02]  /*97b0*/  IADD3 R121, P5, R14.reuse, R13, RZ ;  /* 0x0000000d0e797210 */ /* 0x040fe40007fbe0ff */
[----:B------:R-:W-:-:S02]  /*97c0*/  IADD3 R115, P2, R14, R28, RZ ;  /* 0x0000001c0e737210 */ /* 0x000fc40007f5e0ff */
[-C--:B------:R-:W-:Y:S02]  /*97d0*/  LEA.HI.X.SX32 R126, R13, R185.reuse, 0x1, P5 ;  /* 0x000000b90d7e7211 */ /* 0x080fe400028f0eff */
[----:B------:R-:W-:Y:S02]  /*97e0*/  LEA.HI.X.SX32 R123, R28, R185, 0x1, P2 ;  /* 0x000000b91c7b7211 */ /* 0x000fe400010f0eff */
[C---:B------:R-:W-:Y:S02]  /*97f0*/  IADD3 R82, P5, R14.reuse, R23, RZ ;  /* 0x000000170e527210 */ /* 0x040fe40007fbe0ff */
[----:B------:R-:W-:Y:S02]  /*9800*/  IADD3 R79, P2, R14, R21, RZ ;  /* 0x000000150e4f7210 */ /* 0x000fe40007f5e0ff */
[-C--:B------:R-:W-:Y:S02]  /*9810*/  LEA.HI.X.SX32 R116, R23, R185.reuse, 0x1, P5 ;  /* 0x000000b917747211 */ /* 0x080fe400028f0eff */
[----:B------:R-:W-:-:S02]  /*9820*/  LEA.HI.X.SX32 R113, R21, R185, 0x1, P2 ;  /* 0x000000b915717211 */ /* 0x000fc400010f0eff */
[C---:B------:R-:W-:Y:S02]  /*9830*/  IADD3 R71, P5, R14.reuse, R16, RZ ;  /* 0x000000100e477210 */ /* 0x040fe40007fbe0ff */
[----:B------:R-:W-:Y:S02]  /*9840*/  IADD3 R68, P2, R14, R222, RZ ;  /* 0x000000de0e447210 */ /* 0x000fe40007f5e0ff */
[-C--:B------:R-:W-:Y:S02]  /*9850*/  LEA.HI.X.SX32 R93, R16, R185.reuse, 0x1, P5 ;  /* 0x000000b9105d7211 */ /* 0x080fe400028f0eff */
[----:B------:R-:W-:Y:S02]  /*9860*/  LEA.HI.X.SX32 R81, R222, R185, 0x1, P2 ;  /* 0x000000b9de517211 */ /* 0x000fe400010f0eff */
[C---:B------:R-:W-:Y:S02]  /*9870*/  IADD3 R61, P5, R14.reuse, R227, RZ ;  /* 0x000000e30e3d7210 */ /* 0x040fe40007fbe0ff */
[----:B------:R-:W-:-:S02]  /*9880*/  IADD3 R46, P2, R14, R229, RZ ;  /* 0x000000e50e2e7210 */ /* 0x000fc40007f5e0ff */
[-C--:B------:R-:W-:Y:S02]  /*9890*/  LEA.HI.X.SX32 R227, R227, R185.reuse, 0x1, P5 ;  /* 0x000000b9e3e37211 */ /* 0x080fe400028f0eff */
[----:B------:R-:W-:Y:S02]  /*98a0*/  LEA.HI.X.SX32 R229, R229, R185, 0x1, P2 ;  /* 0x000000b9e5e57211 */ /* 0x000fe400010f0eff */
[C---:B------:R-:W-:Y:S02]  /*98b0*/  IADD3 R28, P5, R14.reuse, R234, RZ ;  /* 0x000000ea0e1c7210 */ /* 0x040fe40007fbe0ff */
[C---:B------:R-:W-:Y:S02]  /*98c0*/  IADD3 R27, P3, R14.reuse, R235, RZ ;  /* 0x000000eb0e1b7210 */ /* 0x040fe40007f7e0ff */
[----:B------:R-:W-:Y:S02]  /*98d0*/  IADD3 R248, P2, R14, R236, RZ ;  /* 0x000000ec0ef87210 */ /* 0x000fe40007f5e0ff */
[----:B------:R-:W-:-:S02]  /*98e0*/  LEA.HI.X.SX32 R63, R234, R185, 0x1, P5 ;  /* 0x000000b9ea3f7211 */ /* 0x000fc400028f0eff */
        /* <DEDUP_REMOVED lines=14> */
[----:B------:R-:W-:Y:S02]  /*99d0*/  SHF.R.S32.HI R10, RZ, 0x1f, R165 ;  /* 0x0000001fff0a7819 */ /* 0x000fe400000114a5 */
[C---:B--2---:R-:W-:Y:S02]  /*99e0*/  IADD3 R218, P1, R14.reuse, R150, RZ ;  /* 0x000000960eda7210 */ /* 0x044fe40007f3e0ff */
[----:B---3--:R-:W-:Y:S02]  /*99f0*/  IADD3 R216, P0, R14, R149, RZ ;  /* 0x000000950ed87210 */ /* 0x008fe40007f1e0ff */
[----:B------:R-:W-:-:S02]  /*9a00*/  LEA.HI.X.SX32 R219, R150, R185, 0x1, P1 ;  /* 0x000000b996db7211 */ /* 0x000fc400008f0eff */
[C---:B----4-:R-:W-:Y:S02]  /*9a10*/  IADD3 R214, P4, R14.reuse, R148, RZ ;  /* 0x000000940ed67210 */ /* 0x050fe40007f9e0ff */
[----:B------:R-:W-:Y:S02]  /*9a20*/  LEA.HI.X.SX32 R217, R149, R185, 0x1, P0 ;  /* 0x000000b995d97211 */ /* 0x000fe400000f0eff */
[----:B------:R-:W-:Y:S02]  /*9a30*/  IADD3 R212, P6, R14, R147, RZ ;  /* 0x000000930ed47210 */ /* 0x000fe40007fde0ff */
[-C--:B------:R-:W-:Y:S02]  /*9a40*/  LEA.HI.X.SX32 R215, R148, R185.reuse, 0x1, P4 ;  /* 0x000000b994d77211 */ /* 0x080fe400020f0eff */
[----:B------:R-:W-:Y:S02]  /*9a50*/  LEA.HI.X.SX32 R213, R147, R185, 0x1, P6 ;  /* 0x000000b993d57211 */ /* 0x000fe400030f0eff */
[----:B------:R-:W2:Y:S01]  /*9a60*/  LDL.LU R147, [R1+0x64] ;  /* 0x0000640001937983 */ /* 0x000ea20000300800 */
[----:B------:R-:W-:-:S02]  /*9a70*/  IADD3 R210, P5, R14, R146, RZ ;  /* 0x000000920ed27210 */ /* 0x000fc40007fbe0ff */
[----:B------:R-:W-:Y:S01]  /*9a80*/  IADD3 R208, P3, R14, R145, RZ ;  /* 0x000000910ed07210 */ /* 0x000fe20007f7e0ff */
[----:B------:R-:W3:Y:S01]  /*9a90*/  LDL.LU R149, [R1+0x4c] ;  /* 0x00004c0001957983 */ /* 0x000ee20000300800 */
[-C--:B------:R-:W-:Y:S02]  /*9aa0*/  LEA.HI.X.SX32 R211, R146, R185.reuse, 0x1, P5 ;  /* 0x000000b992d37211 */ /* 0x080fe400028f0eff */
[C---:B------:R-:W-:Y:S01]  /*9ab0*/  IADD3 R206, P2, R14.reuse, R144, RZ ;  /* 0x000000900ece7210 */ /* 0x040fe20007f5e0ff */
[----:B------:R-:W4:Y:S01]  /*9ac0*/  LDL.LU R150, [R1+0x5c] ;  /* 0x00005c0001967983 */ /* 0x000f220000300800 */
[----:B------:R-:W-:Y:S02]  /*9ad0*/  LEA.HI.X.SX32 R209, R145, R185, 0x1, P3 ;  /* 0x000000b991d17211 */ /* 0x000fe400018f0eff */
[----:B------:R-:W-:Y:S01]  /*9ae0*/  IADD3 R204, P1, R14, R143, RZ ;  /* 0x0000008f0ecc7210 */ /* 0x000fe20007f3e0ff */
[----:B------:R-:W2:Y:S01]  /*9af0*/  LDL.LU R148, [R1+0x58] ;  /* 0x0000580001947983 */ /* 0x000ea20000300800 */
[----:B------:R-:W-:-:S02]  /*9b00*/  LEA.HI.X.SX32 R207, R144, R185, 0x1, P2 ;  /* 0x000000b990cf7211 */ /* 0x000fc400010f0eff */
[C---:B------:R-:W-:Y:S02]  /*9b10*/  IADD3 R202, P0, R14.reuse, R142, RZ ;  /* 0x0000008e0eca7210 */ /* 0x040fe40007f1e0ff */
[----:B------:R-:W-:Y:S02]  /*9b20*/  LEA.HI.X.SX32 R205, R143, R185, 0x1, P1 ;  /* 0x000000b98fcd7211 */ /* 0x000fe400008f0eff */
[----:B------:R-:W-:Y:S02]  /*9b30*/  IADD3 R200, P4, R14, R141, RZ ;  /* 0x0000008d0ec87210 */ /* 0x000fe40007f9e0ff */
[-C--:B------:R-:W-:Y:S02]  /*9b40*/  LEA.HI.X.SX32 R203, R142, R185.reuse, 0x1, P0 ;  /* 0x000000b98ecb7211 */ /* 0x080fe400000f0eff */
[----:B------:R-:W-:Y:S02]  /*9b50*/  LEA.HI.X.SX32 R201, R141, R185, 0x1, P4 ;  /* 0x000000b98dc97211 */ /* 0x000fe400020f0eff */
[----:B------:R-:W-:-:S02]  /*9b60*/  IADD3 R198, P6, R14, R140, RZ ;  /* 0x0000008c0ec67210 */ /* 0x000fc40007fde0ff */
[----:B------:R-:W-:Y:S02]  /*9b70*/  IADD3 R196, P5, R14, R139, RZ ;  /* 0x0000008b0ec47210 */ /* 0x000fe40007fbe0ff */
[-C--:B------:R-:W-:Y:S02]  /*9b80*/  LEA.HI.X.SX32 R199, R140, R185.reuse, 0x1, P6 ;  /* 0x000000b98cc77211 */ /* 0x080fe400030f0eff */
[C---:B------:R-:W-:Y:S02]  /*9b90*/  IADD3 R194, P3, R14.reuse, R138, RZ ;  /* 0x0000008a0ec27210 */ /* 0x040fe40007f7e0ff */
[----:B------:R-:W-:Y:S02]  /*9ba0*/  LEA.HI.X.SX32 R197, R139, R185, 0x1, P5 ;  /* 0x000000b98bc57211 */ /* 0x000fe400028f0eff */
[----:B------:R-:W-:Y:S02]  /*9bb0*/  IADD3 R192, P2, R14, R137, RZ ;  /* 0x000000890ec07210 */ /* 0x000fe40007f5e0ff */
[----:B------:R-:W-:-:S02]  /*9bc0*/  LEA.HI.X.SX32 R195, R138, R185, 0x1, P3 ;  /* 0x000000b98ac37211 */ /* 0x000fc400018f0eff */
[C---:B------:R-:W-:Y:S02]  /*9bd0*/  IADD3 R190, P1, R14.reuse, R136, RZ ;  /* 0x000000880ebe7210 */ /* 0x040fe40007f3e0ff */
[-C--:B------:R-:W-:Y:S02]  /*9be0*/  LEA.HI.X.SX32 R193, R137, R185.reuse, 0x1, P2 ;  /* 0x000000b989c17211 */ /* 0x080fe400010f0eff */
[----:B------:R-:W-:Y:S02]  /*9bf0*/  IADD3 R188, P0, R14, R134, RZ ;  /* 0x000000860ebc7210 */ /* 0x000fe40007f1e0ff */
[-C--:B------:R-:W-:Y:S02]  /*9c00*/  LEA.HI.X.SX32 R191, R136, R185.reuse, 0x1, P1 ;  /* 0x000000b988bf7211 */ /* 0x080fe400008f0eff */
[----:B------:R-:W-:Y:S02]  /*9c10*/  IADD3 R186, P4, R14, R132, RZ ;  /* 0x000000840eba7210 */ /* 0x000fe40007f9e0ff */
[----:B------:R-:W-:-:S02]  /*9c20*/  LEA.HI.X.SX32 R189, R134, R185, 0x1, P0 ;  /* 0x000000b986bd7211 */ /* 0x000fc400000f0eff */
[----:B------:R-:W-:Y:S02]  /*9c30*/  LEA.HI.X.SX32 R187, R132, R185, 0x1, P4 ;  /* 0x000000b984bb7211 */ /* 0x000fe400020f0eff */
[----:B------:R-:W1:Y:S01]  /*9c40*/  S2R R132, SR_TID.X ;  /* 0x0000000000847919 */ /* 0x000e620000002100 */
[----:B------:R-:W-:Y:S02]  /*9c50*/  IADD3 R184, P6, R14, R3, RZ ;  /* 0x000000030eb87210 */ /* 0x000fe40007fde0ff */
[----:B------:R-:W-:Y:S02]  /*9c60*/  SHF.L.U64.HI R246, R124, 0x2, R127 ;  /* 0x000000027cf67819 */ /* 0x000fe4000001027f */
[----:B------:R-:W-:Y:S02]  /*9c70*/  LEA.HI.X.SX32 R185, R3, R185, 0x1, P6 ;  /* 0x000000b903b97211 */ /* 0x000fe400030f0eff */
[----:B------:R-:W-:Y:S02]  /*9c80*/  SHF.L.U64.HI R126, R121, 0x2, R126 ;  /* 0x00000002797e7819 */ /* 0x000fe4000001027e */
[----:B------:R-:W-:-:S02]  /*9c90*/  SHF.L.U64.HI R123, R115, 0x2, R123 ;  /* 0x00000002737b7819 */ /* 0x000fc4000001027b */
[----:B-1----:R-:W-:Y:S02]  /*9ca0*/  LEA.HI R0, R10, R165, RZ, 0x6 ;  /* 0x000000a50a007211 */ /* 0x002fe400078f30ff */
[C---:B------:R-:W-:Y:S02]  /*9cb0*/  LOP3.LUT R14, R43.reuse, 0x3, RZ, 0xc0, !PT ;  /* 0x000000032b0e7812 */ /* 0x040fe400078ec0ff */
[----:B------:R-:W-:Y:S02]  /*9cc0*/  LOP3.LUT R13, R43, 0x1c, RZ, 0xc0, !PT ;  /* 0x0000001c2b0d7812 */ /* 0x000fe400078ec0ff */
[----:B------:R-:W-:-:S04]  /*9cd0*/  SHF.R.U32.HI R134, RZ, 0x6, R132 ;  /* 0x00000006ff867819 */ /* 0x000fc80000011684 */
[----:B------:R-:W-:-:S04]  /*9ce0*/  SGXT.U32 R134, R134, 0x1 ;  /* 0x000000018686781a */ /* 0x000fc80000000000 */
[----:B------:R-:W-:-:S05]  /*9cf0*/  LOP3.LUT R134, R134, 0x3e, RZ, 0xfc, !PT ;  /* 0x0000003e86867812 */ /* 0x000fca00078efcff */
[----:B------:R-:W-:Y:S02]  /*9d00*/  IMAD R183, R134, c[0x0][0x188], RZ ;  /* 0x0000620086b77a24 */ /* 0x000fe400078e02ff */
[----:B------:R-:W1:Y:S01]  /*9d10*/  S2R R134, SR_TID.X ;  /* 0x0000000000867919 */ /* 0x000e620000002100 */
[----:B------:R-:W-:-:S04]  /*9d20*/  SHF.R.U32.HI R3, RZ, 0x6, R132 ;  /* 0x00000006ff037819 */ /* 0x000fc80000011684 */
[----:B------:R-:W-:-:S04]  /*9d30*/  SGXT.U32 R3, R3, 0x1 ;  /* 0x000000010303781a */ /* 0x000fc80000000000 */
[----:B------:R-:W-:-:S05]  /*9d40*/  LOP3.LUT R3, R3, 0x3c, RZ, 0xfc, !PT ;  /* 0x0000003c03037812 */ /* 0x000fca00078efcff */
[----:B------:R-:W-:Y:S01]  /*9d50*/  IMAD R181, R3, c[0x0][0x188], RZ ;  /* 0x0000620003b57a24 */ /* 0x000fe200078e02ff */
[--C-:B------:R-:W-:Y:S02]  /*9d60*/  SHF.R.U32.HI R3, RZ, 0x6, R132.reuse ;  /* 0x00000006ff037819 */ /* 0x100fe40000011684 */
[----:B------:R-:W-:-:S04]  /*9d70*/  SHF.R.U32.HI R132, RZ, 0x6, R132 ;  /* 0x00000006ff847819 */ /* 0x000fc80000011684 */
[----:B------:R-:W-:Y:S02]  /*9d80*/  SGXT.U32 R132, R132, 0x1 ;  /* 0x000000018484781a */ /* 0x000fe40000000000 */
[----:B-1----:R-:W-:Y:S02]  /*9d90*/  SHF.R.U32.HI R136, RZ, 0x6, R134 ;  /* 0x00000006ff887819 */ /* 0x002fe40000011686 */
[----:B------:R-:W-:Y:S02]  /*9da0*/  LOP3.LUT R132, R132, 0x3a, RZ, 0xfc, !PT ;  /* 0x0000003a84847812 */ /* 0x000fe400078efcff */
[----:B------:R-:W-:Y:S02]  /*9db0*/  SGXT.U32 R136, R136, 0x1 ;  /* 0x000000018888781a */ /* 0x000fe40000000000 */
[----:B------:R-:W-:Y:S01]  /*9dc0*/  SGXT.U32 R3, R3, 0x1 ;  /* 0x000000010303781a */ /* 0x000fe20000000000 */
[----:B------:R-:W-:Y:S01]  /*9dd0*/  IMAD R179, R132, c[0x0][0x188], RZ ;  /* 0x0000620084b37a24 */ /* 0x000fe200078e02ff */
[----:B------:R-:W-:-:S02]  /*9de0*/  LOP3.LUT R136, R136, 0x36, RZ, 0xfc, !PT ;  /* 0x0000003688887812 */ /* 0x000fc400078efcff */
[--C-:B------:R-:W-:Y:S02]  /*9df0*/  SHF.R.U32.HI R132, RZ, 0x6, R134.reuse ;  /* 0x00000006ff847819 */ /* 0x100fe40000011686 */
[----:B------:R-:W-:Y:S01]  /*9e00*/  LOP3.LUT R3, R3, 0x38, RZ, 0xfc, !PT ;  /* 0x0000003803037812 */ /* 0x000fe200078efcff */
[----:B------:R-:W-:Y:S01]  /*9e10*/  IMAD R175, R136, c[0x0][0x188], RZ ;  /* 0x0000620088af7a24 */ /* 0x000fe200078e02ff */
[----:B------:R-:W-:Y:S02]  /*9e20*/  SGXT.U32 R132, R132, 0x1 ;  /* 0x000000018484781a */ /* 0x000fe40000000000 */
[--C-:B------:R-:W-:Y:S01]  /*9e30*/  SHF.R.U32.HI R136, RZ, 0x6, R134.reuse ;  /* 0x00000006ff887819 */ /* 0x100fe20000011686 */
[----:B------:R-:W-:Y:S01]  /*9e40*/  IMAD R177, R3, c[0x0][0x188], RZ ;  /* 0x0000620003b17a24 */ /* 0x000fe200078e02ff */
[----:B------:R-:W-:Y:S02]  /*9e50*/  SHF.R.U32.HI R3, RZ, 0x6, R134 ;  /* 0x00000006ff037819 */ /* 0x000fe40000011686 */
[----:B------:R-:W-:-:S02]  /*9e60*/  LOP3.LUT R132, R132, 0x34, RZ, 0xfc, !PT ;  /* 0x0000003484847812 */ /* 0x000fc400078efcff */
[----:B------:R-:W-:Y:S02]  /*9e70*/  SGXT.U32 R136, R136, 0x1 ;  /* 0x000000018888781a */ /* 0x000fe40000000000 */
[----:B------:R-:W-:Y:S01]  /*9e80*/  SGXT.U32 R3, R3, 0x1 ;  /* 0x000000010303781a */ /* 0x000fe20000000000 */
[----:B------:R-:W-:Y:S01]  /*9e90*/  IMAD R173, R132, c[0x0][0x188], RZ ;  /* 0x0000620084ad7a24 */ /* 0x000fe200078e02ff */
[----:B------:R-:W-:Y:S02]  /*9ea0*/  LOP3.LUT R136, R136, 0x30, RZ, 0xfc, !PT ;  /* 0x0000003088887812 */ /* 0x000fe400078efcff */
[----:B------:R-:W-:Y:S02]  /*9eb0*/  SHF.R.U32.HI R132, RZ, 0x6, R134 ;  /* 0x00000006ff847819 */ /* 0x000fe40000011686 */
[----:B------:R-:W-:Y:S01]  /*9ec0*/  LOP3.LUT R3, R3, 0x32, RZ, 0xfc, !PT ;  /* 0x0000003203037812 */ /* 0x000fe200078efcff */
[----:B------:R-:W-:Y:S01]  /*9ed0*/  IMAD R169, R136, c[0x0][0x188], RZ ;  /* 0x0000620088a97a24 */ /* 0x000fe200078e02ff */
[----:B------:R-:W-:-:S02]  /*9ee0*/  SGXT.U32 R132, R132, 0x1 ;  /* 0x000000018484781a */ /* 0x000fc40000000000 */
[--C-:B------:R-:W-:Y:S01]  /*9ef0*/  SHF.R.U32.HI R136, RZ, 0x6, R134.reuse ;  /* 0x00000006ff887819 */ /* 0x100fe20000011686 */
[----:B------:R-:W-:Y:S01]  /*9f00*/  IMAD.SHL.U32 R127, R124, 0x4, RZ ;  /* 0x000000047c7f7824 */ /* 0x000fe200078e00ff */
[----:B------:R-:W-:Y:S01]  /*9f10*/  LOP3.LUT R132, R132, 0x2e, RZ, 0xfc, !PT ;  /* 0x0000002e84847812 */ /* 0x000fe200078efcff */
[----:B------:R-:W-:Y:S01]  /*9f20*/  IMAD R171, R3, c[0x0][0x188], RZ ;  /* 0x0000620003ab7a24 */ /* 0x000fe200078e02ff */
[----:B------:R-:W-:Y:S01]  /*9f30*/  SHF.R.U32.HI R3, RZ, 0x6, R134 ;  /* 0x00000006ff037819 */ /* 0x000fe20000011686 */
[----:B------:R-:W-:Y:S01]  /*9f40*/  IMAD.SHL.U32 R124, R121, 0x4, RZ ;  /* 0x00000004797c7824 */ /* 0x000fe200078e00ff */
[----:B------:R-:W-:Y:S01]  /*9f50*/  SGXT.U32 R136, R136, 0x1 ;  /* 0x000000018888781a */ /* 0x000fe20000000000 */
[----:B------:R-:W-:Y:S01]  /*9f60*/  STL [R1+0xe8], R246 ;  /* 0x0000e8f601007387 */ /* 0x000fe20000100800 */
[C---:B------:R-:W-:Y:S01]  /*9f70*/  SHF.L.U64.HI R121, R118.reuse, 0x2, R125 ;  /* 0x0000000276797819 */ /* 0x040fe2000001027d */
[----:B------:R-:W-:Y:S01]  /*9f80*/  IMAD.SHL.U32 R118, R118, 0x4, RZ ;  /* 0x0000000476767824 */ /* 0x000fe200078e00ff */
[----:B------:R-:W-:Y:S01]  /*9f90*/  SGXT.U32 R3, R3, 0x1 ;  /* 0x000000010303781a */ /* 0x000fe20000000000 */
[----:B------:R-:W-:Y:S01]  /*9fa0*/  STL [R1+0xe4], R127 ;  /* 0x0000e47f01007387 */ /* 0x000fe20000100800 */
[----:B------:R-:W-:Y:S01]  /*9fb0*/  LOP3.LUT R136, R136, 0x2a, RZ, 0xfc, !PT ;  /* 0x0000002a88887812 */ /* 0x000fe200078efcff */
[----:B------:R-:W-:-:S02]  /*9fc0*/  IMAD R167, R132, c[0x0][0x188], RZ ;  /* 0x0000620084a77a24 */ /* 0x000fc400078e02ff */
[----:B------:R-:W-:Y:S01]  /*9fd0*/  STL [R1+0xe0], R126 ;  /* 0x0000e07e01007387 */ /* 0x000fe20000100800 */
[----:B------:R-:W-:-:S03]  /*9fe0*/  SHF.R.U32.HI R132, RZ, 0x6, R134 ;  /* 0x00000006ff847819 */ /* 0x000fc60000011686 */
[----:B------:R-:W-:Y:S01]  /*9ff0*/  STL [R1+0xdc], R124 ;  /* 0x0000dc7c01007387 */ /* 0x000fe20000100800 */
[----:B------:R-:W-:-:S03]  /*a000*/  LOP3.LUT R3, R3, 0x2c, RZ, 0xfc, !PT ;  /* 0x0000002c03037812 */ /* 0x000fc600078efcff */
[----:B------:R1:W-:Y:S01]  /*a010*/  STL [R1+0xd8], R121 ;  /* 0x0000d87901007387 */ /* 0x0003e20000100800 */
[----:B------:R-:W-:-:S03]  /*a020*/  IMAD R163, R136, c[0x0][0x188], RZ ;  /* 0x0000620088a37a24 */ /* 0x000fc600078e02ff */
[----:B------:R1:W-:Y:S01]  /*a030*/  STL [R1+0xd4], R118 ;  /* 0x0000d47601007387 */ /* 0x0003e20000100800 */
[----:B------:R-:W-:Y:S01]  /*a040*/  SGXT.U32 R132, R132, 0x1 ;  /* 0x000000018484781a */ /* 0x000fe20000000000 */
[----:B-1----:R-:W-:Y:S02]  /*a050*/  IMAD.SHL.U32 R121, R115, 0x4, RZ ;  /* 0x0000000473797824 */ /* 0x002fe400078e00ff */
[----:B------:R-:W1:Y:S01]  /*a060*/  S2R R136, SR_TID.X ;  /* 0x0000000000887919 */ /* 0x000e620000002100 */
[C---:B------:R-:W-:Y:S01]  /*a070*/  IMAD.SHL.U32 R115, R112.reuse, 0x4, RZ ;  /* 0x0000000470737824 */ /* 0x040fe200078e00ff */
[----:B------:R-:W-:Y:S02]  /*a080*/  SHF.L.U64.HI R118, R112, 0x2, R122 ;  /* 0x0000000270767819 */ /* 0x000fe4000001027a */
[----:B------:R-:W-:Y:S01]  /*a090*/  STL [R1+0xd0], R123 ;  /* 0x0000d07b01007387 */ /* 0x000fe20000100800 */
[C---:B------:R-:W-:Y:S01]  /*a0a0*/  SHF.L.U64.HI R112, R97.reuse, 0x2, R120 ;  /* 0x0000000261707819 */ /* 0x040fe20000010278 */
[----:B------:R-:W-:-:S02]  /*a0b0*/  IMAD.SHL.U32 R97, R97, 0x4, RZ ;  /* 0x0000000461617824 */ /* 0x000fc400078e00ff */
[----:B------:R-:W-:Y:S01]  /*a0c0*/  STL [R1+0xcc], R121 ;  /* 0x0000cc7901007387 */ /* 0x000fe20000100800 */
[----:B------:R-:W-:Y:S01]  /*a0d0*/  IMAD R165, R3, c[0x0][0x188], RZ ;  /* 0x0000620003a57a24 */ /* 0x000fe200078e02ff */
[----:B------:R-:W-:Y:S02]  /*a0e0*/  SHF.R.U32.HI R3, RZ, 0x6, R134 ;  /* 0x00000006ff037819 */ /* 0x000fe40000011686 */
[----:B------:R-:W-:Y:S01]  /*a0f0*/  STL [R1+0xc8], R118 ;  /* 0x0000c87601007387 */ /* 0x000fe20000100800 */
[----:B------:R-:W-:-:S03]  /*a100*/  LOP3.LUT R132, R132, 0x28, RZ, 0xfc, !PT ;  /* 0x0000002884847812 */ /* 0x000fc600078efcff */
[----:B------:R1:W-:Y:S01]  /*a110*/  STL [R1+0xc4], R115 ;  /* 0x0000c47301007387 */ /* 0x0003e20000100800 */
[----:B------:R-:W-:-:S03]  /*a120*/  SGXT.U32 R3, R3, 0x1 ;  /* 0x000000010303781a */ /* 0x000fc60000000000 */
[----:B------:R1:W-:Y:S01]  /*a130*/  STL [R1+0xc0], R112 ;  /* 0x0000c07001007387 */ /* 0x0003e20000100800 */
[----:B------:R-:W-:-:S03]  /*a140*/  IMAD R161, R132, c[0x0][0x188], RZ ;  /* 0x0000620084a17a24 */ /* 0x000fc600078e02ff */
[----:B------:R1:W-:Y:S02]  /*a150*/  STL [R1+0xbc], R97 ;  /* 0x0000bc6101007387 */ /* 0x0003e40000100800 */
[C---:B-1----:R-:W-:Y:S01]  /*a160*/  SHF.L.U64.HI R115, R94.reuse, 0x2, R119 ;  /* 0x000000025e737819 */ /* 0x042fe20000010277 */
[----:B------:R-:W-:Y:S02]  /*a170*/  IMAD.SHL.U32 R112, R94, 0x4, RZ ;  /* 0x000000045e707824 */ /* 0x000fe400078e00ff */
[C---:B------:R-:W-:Y:S01]  /*a180*/  IMAD.SHL.U32 R94, R92.reuse, 0x4, RZ ;  /* 0x000000045c5e7824 */ /* 0x040fe200078e00ff */
[----:B------:R-:W-:Y:S01]  /*a190*/  SHF.L.U64.HI R97, R92, 0x2, R117 ;  /* 0x000000025c617819 */ /* 0x000fe20000010275 */
[----:B------:R-:W-:Y:S01]  /*a1a0*/  STL [R1+0xb8], R115 ;  /* 0x0000b87301007387 */ /* 0x000fe20000100800 */
[C---:B------:R-:W-:Y:S01]  /*a1b0*/  SHF.L.U64.HI R92, R82.reuse, 0x2, R116 ;  /* 0x00000002525c7819 */ /* 0x040fe20000010274 */
[----:B------:R-:W-:Y:S01]  /*a1c0*/  IMAD.SHL.U32 R82, R82, 0x4, RZ ;  /* 0x0000000452527824 */ /* 0x000fe200078e00ff */
[----:B------:R-:W-:Y:S01]  /*a1d0*/  SHF.R.U32.HI R132, RZ, 0x6, R134 ;  /* 0x00000006ff847819 */ /* 0x000fe20000011686 */
[----:B------:R-:W-:Y:S01]  /*a1e0*/  STL [R1+0xb4], R112 ;  /* 0x0000b47001007387 */ /* 0x000fe20000100800 */
[----:B------:R-:W-:-:S03]  /*a1f0*/  LOP3.LUT R3, R3, 0x26, RZ, 0xfc, !PT ;  /* 0x0000002603037812 */ /* 0x000fc600078efcff */
[----:B------:R-:W-:Y:S01]  /*a200*/  STL [R1+0xb0], R97 ;  /* 0x0000b06101007387 */ /* 0x000fe20000100800 */
[----:B------:R-:W-:-:S03]  /*a210*/  SGXT.U32 R132, R132, 0x1 ;  /* 0x000000018484781a */ /* 0x000fc60000000000 */
[----:B------:R1:W-:Y:S01]  /*a220*/  STL [R1+0xac], R94 ;  /* 0x0000ac5e01007387 */ /* 0x0003e20000100800 */
[----:B------:R-:W-:-:S03]  /*a230*/  IMAD R159, R3, c[0x0][0x188], RZ ;  /* 0x00006200039f7a24 */ /* 0x000fc600078e02ff */
[----:B------:R1:W-:Y:S01]  /*a240*/  STL [R1+0xa8], R92 ;  /* 0x0000a85c01007387 */ /* 0x0003e20000100800 */
[----:B------:R-:W-:-:S03]  /*a250*/  SHF.R.U32.HI R3, RZ, 0x6, R134 ;  /* 0x00000006ff037819 */ /* 0x000fc60000011686 */
[----:B------:R1:W-:Y:S02]  /*a260*/  STL [R1+0xa4], R82 ;  /* 0x0000a45201007387 */ /* 0x0003e40000100800 */
[C---:B-1----:R-:W-:Y:S01]  /*a270*/  SHF.L.U64.HI R94, R80.reuse, 0x2, R114 ;  /* 0x00000002505e7819 */ /* 0x042fe20000010272 */
[----:B------:R-:W-:Y:S01]  /*a280*/  IMAD.SHL.U32 R92, R80, 0x4, RZ ;  /* 0x00000004505c7824 */ /* 0x000fe200078e00ff */
[----:B------:R-:W-:Y:S01]  /*a290*/  LOP3.LUT R132, R132, 0x22, RZ, 0xfc, !PT ;  /* 0x0000002284847812 */ /* 0x000fe200078efcff */
[C---:B------:R-:W-:Y:S01]  /*a2a0*/  IMAD.SHL.U32 R80, R79.reuse, 0x4, RZ ;  /* 0x000000044f507824 */ /* 0x040fe200078e00ff */
[----:B------:R-:W-:Y:S01]  /*a2b0*/  SHF.L.U64.HI R82, R79, 0x2, R113 ;  /* 0x000000024f527819 */ /* 0x000fe20000010271 */
[----:B------:R-:W-:Y:S01]  /*a2c0*/  STL [R1+0xa0], R94 ;  /* 0x0000a05e01007387 */ /* 0x000fe20000100800 */
[C---:B------:R-:W-:Y:S01]  /*a2d0*/  SHF.L.U64.HI R79, R77.reuse, 0x2, R99 ;  /* 0x000000024d4f7819 */ /* 0x040fe20000010263 */
[----:B------:R-:W-:Y:S01]  /*a2e0*/  IMAD.SHL.U32 R77, R77, 0x4, RZ ;  /* 0x000000044d4d7824 */ /* 0x000fe200078e00ff */
[----:B------:R-:W-:Y:S01]  /*a2f0*/  SHF.R.U32.HI R134, RZ, 0x6, R134 ;  /* 0x00000006ff867819 */ /* 0x000fe20000011686 */
[----:B------:R-:W-:Y:S01]  /*a300*/  STL [R1+0x9c], R92 ;  /* 0x00009c5c01007387 */ /* 0x000fe20000100800 */
[----:B------:R-:W-:Y:S01]  /*a310*/  SGXT.U32 R3, R3, 0x1 ;  /* 0x000000010303781a */ /* 0x000fe20000000000 */
[----:B------:R-:W-:-:S02]  /*a320*/  IMAD R36, R132, c[0x0][0x188], RZ ;  /* 0x0000620084247a24 */ /* 0x000fc400078e02ff */
[----:B------:R-:W-:Y:S01]  /*a330*/  STL [R1+0x98], R82 ;  /* 0x0000985201007387 */ /* 0x000fe20000100800 */
[----:B------:R-:W-:-:S03]  /*a340*/  SGXT.U32 R134, R134, 0x1 ;  /* 0x000000018686781a */ /* 0x000fc60000000000 */
[----:B------:R1:W-:Y:S01]  /*a350*/  STL [R1+0x94], R80 ;  /* 0x0000945001007387 */ /* 0x0003e20000100800 */
[----:B------:R-:W-:-:S03]  /*a360*/  SHF.R.U32.HI R132, RZ, 0x6, R136 ;  /* 0x00000006ff847819 */ /* 0x000fc60000011688 */
[----:B------:R1:W-:Y:S01]  /*a370*/  STL [R1+0x90], R79 ;  /* 0x0000904f01007387 */ /* 0x0003e20000100800 */
[----:B------:R-:W-:-:S03]  /*a380*/  LOP3.LUT R134, R134, 0x24, RZ, 0xfc, !PT ;  /* 0x0000002486867812 */ /* 0x000fc600078efcff */
        /* <DEDUP_REMOVED lines=9> */
[----:B------:R-:W-:Y:S01]  /*a420*/  SGXT.U32 R132, R132, 0x1 ;  /* 0x000000018484781a */ /* 0x000fe20000000000 */
[----:B------:R-:W-:Y:S01]  /*a430*/  STL [R1+0x84], R79 ;  /* 0x0000844f01007387 */ /* 0x000fe20000100800 */
[----:B------:R-:W-:-:S03]  /*a440*/  IMAD R10, R14, 0x120, R13 ;  /* 0x000001200e0a7824 */ /* 0x000fc600078e020d */
[----:B------:R-:W-:Y:S01]  /*a450*/  STL [R1+0x80], R77 ;  /* 0x0000804d01007387 */ /* 0x000fe20000100800 */
[----:B------:R-:W-:Y:S01]  /*a460*/  IMAD R37, R134, c[0x0][0x188], RZ ;  /* 0x0000620086257a24 */ /* 0x000fe200078e02ff */
[----:B------:R-:W-:Y:S01]  /*a470*/  LOP3.LUT R132, R132, 0x1a, RZ, 0xfc, !PT ;  /* 0x0000001a84847812 */ /* 0x000fe200078efcff */
[----:B------:R-:W-:Y:S01]  /*a480*/  IMAD R35, R3, c[0x0][0x188], RZ ;  /* 0x0000620003237a24 */ /* 0x000fe200078e02ff */
[----:B------:R1:W-:Y:S01]  /*a490*/  STL [R1+0x7c], R76 ;  /* 0x00007c4c01007387 */ /* 0x0003e20000100800 */
[----:B-----5:R-:W-:Y:S02]  /*a4a0*/  SHF.R.S32.HI R13, RZ, 0x1f, R12 ;  /* 0x0000001fff0d7819 */ /* 0x020fe4000001140c */
[--C-:B------:R-:W-:Y:S01]  /*a4b0*/  SHF.R.U32.HI R3, RZ, 0x6, R136.reuse ;  /* 0x00000006ff037819 */ /* 0x100fe20000011688 */
[----:B------:R3:W-:Y:S01]  /*a4c0*/  STL [R1+0x78], R74 ;  /* 0x0000784a01007387 */ /* 0x0007e20000100800 */
[----:B------:R-:W-:Y:S02]  /*a4d0*/  SHF.R.U32.HI R134, RZ, 0x6, R136 ;  /* 0x00000006ff867819 */ /* 0x000fe40000011688 */
[C---:B------:R-:W-:Y:S01]  /*a4e0*/  IADD3 R142, P3, R12.reuse, R11, RZ ;  /* 0x0000000b0c8e7210 */ /* 0x040fe20007f7e0ff */
[----:B------:R2:W-:Y:S01]  /*a4f0*/  STL [R1+0x74], R73 ;  /* 0x0000744901007387 */ /* 0x0005e20000100800 */
[----:B------:R-:W-:-:S02]  /*a500*/  IADD3 R140, P4, R12, R9, RZ ;  /* 0x000000090c8c7210 */ /* 0x000fc40007f9e0ff */
[C---:B-1----:R-:W-:Y:S02]  /*a510*/  SHF.L.U64.HI R76, R71.reuse, 0x2, R93 ;  /* 0x00000002474c7819 */ /* 0x042fe4000001025d */
[----:B------:R-:W-:Y:S01]  /*a520*/  IADD3 R138, P5, R12, R8, RZ ;  /* 0x000000080c8a7210 */ /* 0x000fe20007fbe0ff */
[----:B---3--:R-:W-:Y:S01]  /*a530*/  IMAD.SHL.U32 R74, R71, 0x4, RZ ;  /* 0x00000004474a7824 */ /* 0x008fe200078e00ff */
[----:B------:R-:W-:Y:S01]  /*a540*/  SHF.R.U32.HI R136, RZ, 0x6, R136 ;  /* 0x00000006ff887819 */ /* 0x000fe20000011688 */
[C---:B------:R-:W-:Y:S01]  /*a550*/  IMAD.SHL.U32 R71, R70.reuse, 0x4, RZ ;  /* 0x0000000446477824 */ /* 0x040fe200078e00ff */
[----:B------:R-:W-:Y:S02]  /*a560*/  SHF.R.U32.HI R146, RZ, 0x6, R180 ;  /* 0x00000006ff927819 */ /* 0x000fe400000116b4 */
[----:B--2---:R-:W-:Y:S01]  /*a570*/  SHF.L.U64.HI R73, R70, 0x2, R83 ;  /* 0x0000000246497819 */ /* 0x004fe20000010253 */
[----:B------:R-:W-:Y:S01]  /*a580*/  IMAD R32, R132, c[0x0][0x188], RZ ;  /* 0x0000620084207a24 */ /* 0x000fe200078e02ff */
[C---:B------:R-:W-:Y:S01]  /*a590*/  SHF.L.U64.HI R70, R68.reuse, 0x2, R81 ;  /* 0x0000000244467819 */ /* 0x040fe20000010251 */
[----:B------:R-:W-:Y:S01]  /*a5a0*/  STL [R1+0x70], R76 ;  /* 0x0000704c01007387 */ /* 0x000fe20000100800 */
[----:B------:R-:W-:Y:S01]  /*a5b0*/  SGXT.U32 R3, R3, 0x1 ;  /* 0x000000010303781a */ /* 0x000fe20000000000 */
[----:B------:R-:W-:Y:S01]  /*a5c0*/  IMAD.SHL.U32 R68, R68, 0x4, RZ ;  /* 0x0000000444447824 */ /* 0x000fe200078e00ff */
[-C--:B------:R-:W-:Y:S01]  /*a5d0*/  LEA.HI.X.SX32 R143, R11, R13.reuse, 0x1, P3 ;  /* 0x0000000d0b8f7211 */ /* 0x080fe200018f0eff */
[----:B------:R-:W-:Y:S01]  /*a5e0*/  STL [R1+0x6c], R74 ;  /* 0x00006c4a01007387 */ /* 0x000fe20000100800 */
[----:B------:R-:W-:-:S02]  /*a5f0*/  LEA.HI.X.SX32 R141, R9, R13, 0x1, P4 ;  /* 0x0000000d098d7211 */ /* 0x000fc400020f0eff */
[----:B------:R-:W-:Y:S01]  /*a600*/  LEA.HI.X.SX32 R139, R8, R13, 0x1, P5 ;  /* 0x0000000d088b7211 */ /* 0x000fe200028f0eff */
[----:B------:R-:W-:Y:S01]  /*a610*/  STL [R1+0x68], R73 ;  /* 0x0000684901007387 */ /* 0x000fe20000100800 */
[----:B------:R-:W-:Y:S02]  /*a620*/  SGXT.U32 R136, R136, 0x1 ;  /* 0x000000018888781a */ /* 0x000fe40000000000 */
[C---:B------:R-:W-:Y:S02]  /*a630*/  IADD3 R132, P1, R12.reuse, R5, RZ ;  /* 0x000000050c847210 */ /* 0x040fe40007f3e0ff */
[C---:B------:R-:W-:Y:S02]  /*a640*/  IADD3 R17, P3, R12.reuse, R149, RZ ;  /* 0x000000950c117210 */ /* 0x040fe40007f7e0ff */
[C---:B----4-:R-:W-:Y:S02]  /*a650*/  IADD3 R19, P4, R12.reuse, R150, RZ ;  /* 0x000000960c137210 */ /* 0x050fe40007f9e0ff */
[----:B------:R-:W-:Y:S01]  /*a660*/  IADD3 R21, P5, R12, R148, RZ ;  /* 0x000000940c157210 */ /* 0x000fe20007fbe0ff */
[----:B------:R1:W-:Y:S01]  /*a670*/  STL [R1+0x64], R71 ;  /* 0x0000644701007387 */ /* 0x0003e20000100800 */
[----:B------:R-:W-:-:S02]  /*a680*/  SGXT.U32 R146, R146, 0x1 ;  /* 0x000000019292781a */ /* 0x000fc40000000000 */
[----:B------:R-:W-:Y:S01]  /*a690*/  SGXT.U32 R134, R134, 0x1 ;  /* 0x000000018686781a */ /* 0x000fe20000000000 */
[----:B------:R2:W-:Y:S01]  /*a6a0*/  STL [R1+0x60], R70 ;  /* 0x0000604601007387 */ /* 0x0005e20000100800 */
[----:B------:R-:W-:Y:S02]  /*a6b0*/  LOP3.LUT R3, R3, 0x18, RZ, 0xfc, !PT ;  /* 0x0000001803037812 */ /* 0x000fe400078efcff */
[----:B------:R-:W-:Y:S01]  /*a6c0*/  LOP3.LUT R136, R136, 0x1e, RZ, 0xfc, !PT ;  /* 0x0000001e88887812 */ /* 0x000fe200078efcff */
[----:B------:R3:W-:Y:S01]  /*a6d0*/  STL [R1+0x5c], R68 ;  /* 0x00005c4401007387 */ /* 0x0007e20000100800 */
[----:B------:R-:W-:Y:S02]  /*a6e0*/  SHF.R.U32.HI R157, RZ, 0x6, R180 ;  /* 0x00000006ff9d7819 */ /* 0x000fe400000116b4 */
[----:B-1----:R-:W-:Y:S02]  /*a6f0*/  SHF.L.U64.HI R71, R67, 0x2, R223 ;  /* 0x0000000243477819 */ /* 0x002fe400000102df */
[-C--:B------:R-:W-:Y:S01]  /*a700*/  LEA.HI.X.SX32 R5, R5, R13.reuse, 0x1, P1 ;  /* 0x0000000d05057211 */ /* 0x080fe200008f0eff */
[----:B--2---:R-:W-:Y:S01]  /*a710*/  IMAD.SHL.U32 R70, R67, 0x4, RZ ;  /* 0x0000000443467824 */ /* 0x004fe200078e00ff */
[----:B------:R-:W-:-:S02]  /*a720*/  LEA.HI.X.SX32 R149, R149, R13, 0x1, P3 ;  /* 0x0000000d95957211 */ /* 0x000fc400018f0eff */
[-C--:B------:R-:W-:Y:S02]  /*a730*/  LEA.HI.X.SX32 R151, R150, R13.reuse, 0x1, P4 ;  /* 0x0000000d96977211 */ /* 0x080fe400020f0eff */
[----:B------:R-:W-:Y:S01]  /*a740*/  LEA.HI.X.SX32 R153, R148, R13, 0x1, P5 ;  /* 0x0000000d94997211 */ /* 0x000fe200028f0eff */
[----:B------:R-:W-:Y:S01]  /*a750*/  IMAD R146, R146, c[0x0][0x188], RZ ;  /* 0x0000620092927a24 */ /* 0x000fe200078e02ff */
[C---:B------:R-:W-:Y:S01]  /*a760*/  IADD3 R15, P2, R12.reuse, R147, RZ ;  /* 0x000000930c0f7210 */ /* 0x040fe20007f5e0ff */
[----:B------:R-:W-:Y:S01]  /*a770*/  IMAD.MOV.U32 R144, RZ, RZ, c[0x0][0x188] ;  /* 0x00006200ff907624 */ /* 0x000fe200078e00ff */
[C---:B------:R-:W-:Y:S01]  /*a780*/  IADD3 R182, P1, R12.reuse, R183, RZ ;  /* 0x000000b70cb67210 */ /* 0x040fe20007f3e0ff */
[----:B------:R-:W-:Y:S01]  /*a790*/  IMAD.SHL.U32 R67, R65, 0x4, RZ ;  /* 0x0000000441437824 */ /* 0x000fe200078e00ff */
[C---:B------:R-:W-:Y:S02]  /*a7a0*/  IADD3 R180, P4, R12.reuse, R181, RZ ;  /* 0x000000b50cb47210 */ /* 0x040fe40007f9e0ff */
[----:B------:R-:W-:-:S02]  /*a7b0*/  IADD3 R178, P5, R12, R179, RZ ;  /* 0x000000b30cb27210 */ /* 0x000fc40007fbe0ff */
[----:B------:R-:W-:Y:S02]  /*a7c0*/  IADD3 R176, P3, R12, R177, RZ ;  /* 0x000000b10cb07210 */ /* 0x000fe40007f7e0ff */
[----:B---3--:R-:W-:Y:S01]  /*a7d0*/  SHF.L.U64.HI R68, R65, 0x2, R78 ;  /* 0x0000000241447819 */ /* 0x008fe2000001024e */
[----:B------:R-:W-:Y:S01]  /*a7e0*/  IMAD.MOV.U32 R42, RZ, RZ, c[0x0][0x18c] ;  /* 0x00006300ff2a7624 */ /* 0x000fe200078e00ff */
[----:B------:R-:W-:Y:S01]  /*a7f0*/  LOP3.LUT R134, R134, 0x1c, RZ, 0xfc, !PT ;  /* 0x0000001c86867812 */ /* 0x000fe200078efcff */
[----:B------:R-:W-:Y:S01]  /*a800*/  IMAD R14, R3, c[0x0][0x188], RZ ;  /* 0x00006200030e7a24 */ /* 0x000fe200078e02ff */
[C---:B------:R-:W-:Y:S01]  /*a810*/  SHF.L.U64.HI R65, R64.reuse, 0x2, R225 ;  /* 0x0000000240417819 */ /* 0x040fe200000102e1 */
[----:B------:R-:W-:Y:S01]  /*a820*/  STL [R1+0x58], R71 ;  /* 0x0000584701007387 */ /* 0x000fe20000100800 */
[----:B------:R-:W-:Y:S01]  /*a830*/  IMAD.SHL.U32 R64, R64, 0x4, RZ ;  /* 0x0000000440407824 */ /* 0x000fe200078e00ff */
[-C--:B------:R-:W-:Y:S01]  /*a840*/  LEA.HI.X.SX32 R147, R147, R13.reuse, 0x1, P2 ;  /* 0x0000000d93937211 */ /* 0x080fe200010f0eff */
[----:B------:R-:W-:Y:S01]  /*a850*/  IMAD R34, R136, c[0x0][0x188], RZ ;  /* 0x0000620088227a24 */ /* 0x000fe200078e02ff */
[-C--:B------:R-:W-:Y:S01]  /*a860*/  LEA.HI.X.SX32 R183, R183, R13.reuse, 0x1, P1 ;  /* 0x0000000db7b77211 */ /* 0x080fe200008f0eff */
[----:B------:R-:W-:Y:S01]  /*a870*/  IMAD.MOV.U32 R3, RZ, RZ, c[0x0][0x188] ;  /* 0x00006200ff037624 */ /* 0x000fe200078e00ff */
[-C--:B------:R-:W-:Y:S01]  /*a880*/  LEA.HI.X.SX32 R181, R181, R13.reuse, 0x1, P4 ;  /* 0x0000000db5b57211 */ /* 0x080fe200020f0eff */
[----:B------:R-:W-:Y:S01]  /*a890*/  STL [R1+0x54], R70 ;  /* 0x0000544601007387 */ /* 0x000fe20000100800 */
[-C--:B------:R-:W-:Y:S01]  /*a8a0*/  LEA.HI.X.SX32 R179, R179, R13.reuse, 0x1, P5 ;  /* 0x0000000db3b37211 */ /* 0x080fe200028f0eff */
[----:B------:R-:W-:Y:S01]  /*a8b0*/  IMAD R144, R144, 0x2, R146 ;  /* 0x0000000290907824 */ /* 0x000fe200078e0292 */
[----:B------:R-:W-:Y:S01]  /*a8c0*/  LEA.HI.X.SX32 R177, R177, R13, 0x1, P3 ;  /* 0x0000000db1b17211 */ /* 0x000fe200018f0eff */
[----:B------:R-:W-:Y:S01]  /*a8d0*/  STL [R1+0x50], R68 ;  /* 0x0000504401007387 */ /* 0x000fe20000100800 */
[----:B------:R-:W-:Y:S01]  /*a8e0*/  IADD3 R136, P6, R12, R7, RZ ;  /* 0x000000070c887210 */ /* 0x000fe20007fde0ff */
[----:B------:R-:W-:Y:S01]  /*a8f0*/  IMAD R33, R134, c[0x0][0x188], RZ ;  /* 0x0000620086217a24 */ /* 0x000fe200078e02ff */
[----:B------:R-:W-:Y:S01]  /*a900*/  SGXT.U32 R157, R157, 0x1 ;  /* 0x000000019d9d781a */ /* 0x000fe20000000000 */
[----:B------:R-:W-:Y:S01]  /*a910*/  IMAD.SHL.U32 R42, R42, 0x40, RZ ;  /* 0x000000402a2a7824 */ /* 0x000fe200078e00ff */
[C---:B------:R-:W-:Y:S01]  /*a920*/  IADD3 R174, P2, R12.reuse, R175, RZ ;  /* 0x000000af0cae7210 */ /* 0x040fe20007f5e0ff */
[----:B------:R1:W-:Y:S01]  /*a930*/  STL [R1+0x4c], R67 ;  /* 0x00004c4301007387 */ /* 0x0003e20000100800 */
[----:B------:R-:W-:-:S02]  /*a940*/  IADD3 R172, P1, R12, R173, RZ ;  /* 0x000000ad0cac7210 */ /* 0x000fc40007f3e0ff */
[C---:B------:R-:W-:Y:S02]  /*a950*/  IADD3 R170, P4, R12.reuse, R171, RZ ;  /* 0x000000ab0caa7210 */ /* 0x040fe40007f9e0ff */
[C---:B------:R-:W-:Y:S02]  /*a960*/  IADD3 R168, P5, R12.reuse, R169, RZ ;  /* 0x000000a90ca87210 */ /* 0x040fe40007fbe0ff */
[C---:B------:R-:W-:Y:S01]  /*a970*/  IADD3 R166, P3, R12.reuse, R167, RZ ;  /* 0x000000a70ca67210 */ /* 0x040fe20007f7e0ff */
[----:B------:R2:W-:Y:S01]  /*a980*/  STL [R1+0x48], R65 ;  /* 0x0000484101007387 */ /* 0x0005e20000100800 */
[----:B------:R-:W-:Y:S01]  /*a990*/  IADD3 R134, P0, R12, R6, RZ ;  /* 0x000000060c867210 */ /* 0x000fe20007f1e0ff */
[----:B------:R-:W-:Y:S01]  /*a9a0*/  IMAD.SHL.U32 R3, R3, 0x40, RZ ;  /* 0x0000004003037824 */ /* 0x000fe200078e00ff */
[----:B-1----:R-:W-:Y:S01]  /*a9b0*/  SHF.L.U64.HI R67, R62, 0x2, R75 ;  /* 0x000000023e437819 */ /* 0x002fe2000001024b */
[----:B------:R1:W-:Y:S01]  /*a9c0*/  STL [R1+0x44], R64 ;  /* 0x0000444001007387 */ /* 0x0003e20000100800 */
[-C--:B------:R-:W-:Y:S01]  /*a9d0*/  LEA.HI.X.SX32 R137, R7, R13.reuse, 0x1, P6 ;  /* 0x0000000d07897211 */ /* 0x080fe200030f0eff */
[----:B------:R-:W-:Y:S01]  /*a9e0*/  IMAD R157, R157, c[0x0][0x188], RZ ;  /* 0x000062009d9d7a24 */ /* 0x000fe200078e02ff */
[----:B------:R-:W-:-:S02]  /*a9f0*/  LEA.HI.X.SX32 R175, R175, R13, 0x1, P2 ;  /* 0x0000000dafaf7211 */ /* 0x000fc400010f0eff */
[-C--:B------:R-:W-:Y:S01]  /*aa00*/  LEA.HI.X.SX32 R173, R173, R13.reuse, 0x1, P1 ;  /* 0x0000000dadad7211 */ /* 0x080fe200008f0eff */
[----:B--2---:R-:W-:Y:S01]  /*aa10*/  IMAD.SHL.U32 R65, R62, 0x4, RZ ;  /* 0x000000043e417824 */ /* 0x004fe200078e00ff */
[-C--:B------:R-:W-:Y:S01]  /*aa20*/  LEA.HI.X.SX32 R171, R171, R13.reuse, 0x1, P4 ;  /* 0x0000000dabab7211 */ /* 0x080fe200020f0eff */
[----:B------:R-:W-:Y:S01]  /*aa30*/  IMAD.SHL.U32 R62, R61, 0x4, RZ ;  /* 0x000000043d3e7824 */ /* 0x000fe200078e00ff */
[-C--:B------:R-:W-:Y:S02]  /*aa40*/  LEA.HI.X.SX32 R169, R169, R13.reuse, 0x1, P5 ;  /* 0x0000000da9a97211 */ /* 0x080fe400028f0eff */
[----:B------:R-:W-:Y:S02]  /*aa50*/  LEA.HI.X.SX32 R167, R167, R13, 0x1, P3 ;  /* 0x0000000da7a77211 */ /* 0x000fe400018f0eff */
[----:B-1----:R-:W-:Y:S02]  /*aa60*/  SHF.L.U64.HI R64, R61, 0x2, R227 ;  /* 0x000000023d407819 */ /* 0x002fe400000102e3 */
[----:B------:R-:W-:-:S02]  /*aa70*/  IADD3 R23, P6, R12, R144, RZ ;  /* 0x000000900c177210 */ /* 0x000fc40007fde0ff */
[C---:B------:R-:W-:Y:S02]  /*aa80*/  IADD3 R164, P2, R12.reuse, R165, RZ ;  /* 0x000000a50ca47210 */ /* 0x040fe40007f5e0ff */
[C---:B------:R-:W-:Y:S02]  /*aa90*/  IADD3 R162, P1, R12.reuse, R163, RZ ;  /* 0x000000a30ca27210 */ /* 0x040fe40007f3e0ff */
[C---:B------:R-:W-:Y:S02]  /*aaa0*/  IADD3 R160, P4, R12.reuse, R161, RZ ;  /* 0x000000a10ca07210 */ /* 0x040fe40007f9e0ff */
[C---:B------:R-:W-:Y:S02]  /*aab0*/  IADD3 R158, P5, R12.reuse, R159, RZ ;  /* 0x0000009f0c9e7210 */ /* 0x040fe40007fbe0ff */
[----:B------:R-:W-:Y:S01]  /*aac0*/  IADD3 R156, P3, R12, R37, RZ ;  /* 0x000000250c9c7210 */ /* 0x000fe20007f7e0ff */
[----:B------:R-:W-:Y:S01]  /*aad0*/  STL [R1+0x40], R67 ;  /* 0x0000404301007387 */ /* 0x000fe20000100800 */
[----:B------:R-:W-:Y:S01]  /*aae0*/  LEA.HI.X.SX32 R145, R6, R13, 0x1, P0 ;  /* 0x0000000d06917211 */ /* 0x000fe200000f0eff */
[----:B------:R-:W-:Y:S01]  /*aaf0*/  IMAD.MOV.U32 R6, RZ, RZ, 0xc ;  /* 0x0000000cff067424 */ /* 0x000fe200078e00ff */
[----:B------:R-:W-:-:S02]  /*ab00*/  SHF.R.S32.HI R40, RZ, 0x1f, R42 ;  /* 0x0000001fff287819 */ /* 0x000fc4000001142a */
[C---:B------:R-:W-:Y:S01]  /*ab10*/  SHF.L.U64.HI R61, R60.reuse, 0x2, R72 ;  /* 0x000000023c3d7819 */ /* 0x040fe20000010248 */
[----:B------:R-:W-:Y:S01]  /*ab20*/  IMAD.SHL.U32 R60, R60, 0x4, RZ ;  /* 0x000000043c3c7824 */ /* 0x000fe200078e00ff */
[----:B------:R-:W-:Y:S01]  /*ab30*/  LOP3.LUT R38, R43, 0x7, RZ, 0xc0, !PT ;  /* 0x000000072b267812 */ /* 0x000fe200078ec0ff */
[----:B------:R-:W-:Y:S01]  /*ab40*/  STL [R1+0x3c], R65 ;  /* 0x00003c4101007387 */ /* 0x000fe20000100800 */
[----:B------:R-:W-:Y:S01]  /*ab50*/  SHF.R.S32.HI R0, RZ, 0x1f, R3 ;  /* 0x0000001fff007819 */ /* 0x000fe20000011403 */
[----:B------:R-:W-:Y:S01]  /*ab60*/  IMAD.MOV.U32 R123, RZ, RZ, c[0x0][0x188] ;  /* 0x00006200ff7b7624 */ /* 0x000fe200078e00ff */
[-C--:B------:R-:W-:Y:S01]  /*ab70*/  LEA.HI.X.SX32 R155, R144, R13.reuse, 0x1, P6 ;  /* 0x0000000d909b7211 */ /* 0x080fe200030f0eff */
[----:B------:R-:W-:Y:S01]  /*ab80*/  STL [R1+0x38], R64 ;  /* 0x0000384001007387 */ /* 0x000fe20000100800 */
[-C--:B------:R-:W-:Y:S02]  /*ab90*/  LEA.HI.X.SX32 R165, R165, R13.reuse, 0x1, P2 ;  /* 0x0000000da5a57211 */ /* 0x080fe400010f0eff */
[-C--:B------:R-:W-:Y:S01]  /*aba0*/  LEA.HI.X.SX32 R163, R163, R13.reuse, 0x1, P1 ;  /* 0x0000000da3a37211 */ /* 0x080fe200008f0eff */
[----:B------:R1:W-:Y:S01]  /*abb0*/  STL [R1+0x34], R62 ;  /* 0x0000343e01007387 */ /* 0x0003e20000100800 */
[----:B------:R-:W-:-:S02]  /*abc0*/  LEA.HI.X.SX32 R161, R161, R13, 0x1, P4 ;  /* 0x0000000da1a17211 */ /* 0x000fc400020f0eff */
[-C--:B------:R-:W-:Y:S02]  /*abd0*/  LEA.HI.X.SX32 R159, R159, R13.reuse, 0x1, P5 ;  /* 0x0000000d9f9f7211 */ /* 0x080fe400028f0eff */
[----:B------:R-:W-:Y:S01]  /*abe0*/  LEA.HI.X.SX32 R243, R37, R13, 0x1, P3 ;  /* 0x0000000d25f37211 */ /* 0x000fe200018f0eff */
[----:B------:R-:W-:Y:S01]  /*abf0*/  IMAD.WIDE.U32 R8, R42, R6, c[0x0][0x168] ;  /* 0x00005a002a087625 */ /* 0x000fe200078e0006 */
[C---:B------:R-:W-:Y:S01]  /*ac00*/  IADD3 R25, P0, R12.reuse, R157, RZ ;  /* 0x0000009d0c197210 */ /* 0x040fe20007f1e0ff */
[----:B------:R2:W-:Y:S01]  /*ac10*/  STL [R1+0x30], R61 ;  /* 0x0000303d01007387 */ /* 0x0005e20000100800 */
[C---:B------:R-:W-:Y:S02]  /*ac20*/  IADD3 R154, P2, R12.reuse, R36, RZ ;  /* 0x000000240c9a7210 */ /* 0x040fe40007f5e0ff */
[C---:B------:R-:W-:Y:S02]  /*ac30*/  IADD3 R152, P1, R12.reuse, R35, RZ ;  /* 0x000000230c987210 */ /* 0x040fe40007f3e0ff */
[----:B------:R-:W-:-:S02]  /*ac40*/  IADD3 R150, P4, R12, R34, RZ ;  /* 0x000000220c967210 */ /* 0x000fc40007f9e0ff */
[C---:B------:R-:W-:Y:S02]  /*ac50*/  IADD3 R148, P5, R12.reuse, R33, RZ ;  /* 0x000000210c947210 */ /* 0x040fe40007fbe0ff */
[C---:B------:R-:W-:Y:S02]  /*ac60*/  IADD3 R146, P3, R12.reuse, R32, RZ ;  /* 0x000000200c927210 */ /* 0x040fe40007f7e0ff */
[----:B------:R-:W-:Y:S01]  /*ac70*/  IADD3 R144, P6, R12, R14, RZ ;  /* 0x0000000e0c907210 */ /* 0x000fe20007fde0ff */
[----:B------:R-:W-:Y:S01]  /*ac80*/  IMAD R12, R40, 0xc, RZ ;  /* 0x0000000c280c7824 */ /* 0x000fe200078e02ff */
[C---:B-1----:R-:W-:Y:S01]  /*ac90*/  SHF.L.U64.HI R62, R46.reuse, 0x2, R229 ;  /* 0x000000022e3e7819 */ /* 0x042fe200000102e5 */
[----:B--2---:R-:W-:Y:S01]  /*aca0*/  IMAD.SHL.U32 R61, R46, 0x4, RZ ;  /* 0x000000042e3d7824 */ /* 0x004fe200078e00ff */
[----:B------:R1:W-:Y:S01]  /*acb0*/  STL [R1+0x2c], R60 ;  /* 0x00002c3c01007387 */ /* 0x0003e20000100800 */
[----:B------:R-:W-:Y:S02]  /*acc0*/  IMAD.MOV.U32 R118, RZ, RZ, c[0x0][0x188] ;  /* 0x00006200ff767624 */ /* 0x000fe400078e00ff */
[----:B------:R-:W-:Y:S01]  /*acd0*/  IMAD.SHL.U32 R123, R123, 0x40, RZ ;  /* 0x000000407b7b7824 */ /* 0x000fe200078e00ff */
[-C--:B------:R-:W-:Y:S01]  /*ace0*/  LEA.HI.X.SX32 R157, R157, R13.reuse, 0x1, P0 ;  /* 0x0000000d9d9d7211 */ /* 0x080fe200000f0eff */
[----:B------:R-:W-:Y:S01]  /*acf0*/  IMAD.SHL.U32 R39, R43, 0x2, RZ ;  /* 0x000000022b277824 */ /* 0x000fe200078e00ff */
[-C--:B------:R-:W-:Y:S01]  /*ad00*/  LEA.HI.X.SX32 R245, R36, R13.reuse, 0x1, P2 ;  /* 0x0000000d24f57211 */ /* 0x080fe200010f0eff */
[----:B------:R-:W-:Y:S01]  /*ad10*/  IMAD.SHL.U32 R37, R38, 0x10, RZ ;  /* 0x0000001026257824 */ /* 0x000fe200078e00ff */
[----:B------:R-:W-:Y:S01]  /*ad20*/  LEA.HI.X.SX32 R244, R35, R13, 0x1, P1 ;  /* 0x0000000d23f47211 */ /* 0x000fe200008f0eff */
[----:B------:R-:W-:Y:S01]  /*ad30*/  IMAD.WIDE.U32 R6, R3, R6, c[0x0][0x160] ;  /* 0x0000580003067625 */ /* 0x000fe200078e0006 */
[----:B-1----:R-:W-:-:S02]  /*ad40*/  SHF.L.U64.HI R60, R45, 0x2, R69 ;  /* 0x000000022d3c7819 */ /* 0x002fc40000010245 */
[-C--:B------:R-:W-:Y:S01]  /*ad50*/  LEA.HI.X.SX32 R242, R33, R13.reuse, 0x1, P5 ;  /* 0x0000000d21f27211 */ /* 0x080fe200028f0eff */
[----:B------:R-:W-:Y:S01]  /*ad60*/  IMAD R11, R0, 0xc, RZ ;  /* 0x0000000c000b7824 */ /* 0x000fe200078e02ff */
[-C--:B------:R-:W-:Y:S01]  /*ad70*/  LEA.HI.X.SX32 R0, R34, R13.reuse, 0x1, P4 ;  /* 0x0000000d22007211 */ /* 0x080fe200020f0eff */
[----:B------:R-:W-:Y:S01]  /*ad80*/  IMAD.SHL.U32 R46, R45, 0x4, RZ ;  /* 0x000000042d2e7824 */ /* 0x000fe200078e00ff */
[-C--:B------:R-:W-:Y:S02]  /*ad90*/  LEA.HI.X.SX32 R241, R32, R13.reuse, 0x1, P3 ;  /* 0x0000000d20f17211 */ /* 0x080fe400018f0eff */
[----:B------:R-:W-:Y:S01]  /*ada0*/  LEA.HI.X.SX32 R3, R14, R13, 0x1, P6 ;  /* 0x0000000d0e037211 */ /* 0x000fe200030f0eff */
[----:B------:R-:W-:Y:S01]  /*adb0*/  IMAD.IADD R13, R9, 0x1, R12 ;  /* 0x00000001090d7824 */ /* 0x000fe200078e020c */
[C---:B------:R-:W-:Y:S01]  /*adc0*/  SHF.L.U64.HI R45, R31.reuse, 0x2, R231 ;  /* 0x000000021f2d7819 */ /* 0x040fe200000102e7 */
[----:B------:R-:W-:Y:S01]  /*add0*/  IMAD.MOV.U32 R9, RZ, RZ, R8 ;  /* 0x000000ffff097224 */ /* 0x000fe200078e0008 */
[----:B------:R-:W-:Y:S01]  /*ade0*/  STL [R1+0x28], R62 ;  /* 0x0000283e01007387 */ /* 0x000fe20000100800 */
[----:B------:R-:W-:Y:S01]  /*adf0*/  IMAD.SHL.U32 R31, R31, 0x4, RZ ;  /* 0x000000041f1f7824 */ /* 0x000fe200078e00ff */
[----:B------:R-:W-:Y:S01]  /*ae00*/  SHF.R.S32.HI R123, RZ, 0x1f, R123 ;  /* 0x0000001fff7b7819 */ /* 0x000fe2000001147b */
[----:B------:R-:W-:Y:S01]  /*ae10*/  IMAD.SHL.U32 R118, R118, 0x40, RZ ;  /* 0x0000004076767824 */ /* 0x000fe200078e00ff */
[----:B------:R-:W-:Y:S01]  /*ae20*/  STL [R1+0x24], R61 ;  /* 0x0000243d01007387 */ /* 0x000fe20000100800 */
[----:B------:R-:W-:Y:S01]  /*ae30*/  IMAD.SHL.U32 R8, R43, 0x40, RZ ;  /* 0x000000402b087824 */ /* 0x000fe200078e00ff */
[----:B------:R-:W-:-:S02]  /*ae40*/  LOP3.LUT R14, R37, 0x30, R39, 0x78, !PT ;  /* 0x00000030250e7812 */ /* 0x000fc400078e7827 */
[----:B------:R-:W-:Y:S01]  /*ae50*/  STL [R1+0x20], R60 ;  /* 0x0000203c01007387 */ /* 0x000fe20000100800 */
[----:B------:R-:W-:Y:S02]  /*ae60*/  SHF.L.U64.HI R225, R224, 0x2, R133 ;  /* 0x00000002e0e17819 */ /* 0x000fe40000010285 */
[----:B------:R-:W-:Y:S01]  /*ae70*/  SHF.L.U64.HI R133, R132, 0x2, R5 ;  /* 0x0000000284857819 */ /* 0x000fe20000010205 */
[----:B------:R1:W-:Y:S01]  /*ae80*/  STL [R1+0x1c], R46 ;  /* 0x00001c2e01007387 */ /* 0x0003e20000100800 */
[----:B------:R-:W-:Y:S01]  /*ae90*/  SHF.L.U64.HI R5, R118, 0x2, R123 ;  /* 0x0000000276057819 */ /* 0x000fe2000001027b */
[----:B------:R-:W-:Y:S02]  /*aea0*/  IMAD.MOV.U32 R12, RZ, RZ, R6 ;  /* 0x000000ffff0c7224 */ /* 0x000fe400078e0006 */
[----:B------:R2:W-:Y:S01]  /*aeb0*/  STL [R1+0x18], R45 ;  /* 0x0000182d01007387 */ /* 0x0005e20000100800 */
[----:B------:R-:W-:Y:S01]  /*aec0*/  LOP3.LUT R5, R8, 0x1800, RZ, 0xc0, !PT ;  /* 0x0000180008057812 */ /* 0x000fe200078ec0ff */
[----:B------:R-:W-:-:S02]  /*aed0*/  IMAD R6, R38, 0x100, R14 ;  /* 0x0000010026067824 */ /* 0x000fc400078e020e */
[----:B------:R3:W-:Y:S01]  /*aee0*/  STL [R1+0x14], R31 ;  /* 0x0000141f01007387 */ /* 0x0007e20000100800 */
[C---:B-1----:R-:W-:Y:S01]  /*aef0*/  SHF.L.U64.HI R46, R30.reuse, 0x2, R66 ;  /* 0x000000021e2e7819 */ /* 0x042fe20000010242 */
[----:B--2---:R-:W-:Y:S02]  /*af00*/  IMAD.SHL.U32 R45, R30, 0x4, RZ ;  /* 0x000000041e2d7824 */ /* 0x004fe400078e00ff */
[C---:B------:R-:W-:Y:S01]  /*af10*/  IMAD.SHL.U32 R30, R29.reuse, 0x4, RZ ;  /* 0x000000041d1e7824 */ /* 0x040fe200078e00ff */
[----:B---3--:R-:W-:Y:S01]  /*af20*/  SHF.L.U64.HI R31, R29, 0x2, R233 ;  /* 0x000000021d1f7819 */ /* 0x008fe200000102e9 */
[----:B------:R-:W-:Y:S01]  /*af30*/  STL [R1+0x10], R46 ;  /* 0x0000102e01007387 */ /* 0x000fe20000100800 */
[----:B------:R-:W-:Y:S01]  /*af40*/  SHF.L.U64.HI R29, R28, 0x2, R63 ;  /* 0x000000021c1d7819 */ /* 0x000fe2000001023f */
[C---:B------:R-:W-:Y:S01]  /*af50*/  IMAD.SHL.U32 R250, R27.reuse, 0x4, RZ ;  /* 0x000000041bfa7824 */ /* 0x040fe200078e00ff */
[----:B------:R-:W-:Y:S01]  /*af60*/  SHF.L.U64.HI R251, R27, 0x2, R251 ;  /* 0x000000021bfb7819 */ /* 0x000fe200000102fb */
[----:B------:R-:W-:Y:S01]  /*af70*/  STL [R1+0xc], R45 ;  /* 0x00000c2d01007387 */ /* 0x000fe20000100800 */
[----:B------:R-:W-:Y:S01]  /*af80*/  SHF.L.U64.HI R223, R222, 0x2, R135 ;  /* 0x00000002dedf7819 */ /* 0x000fe20000010287 */
[----:B------:R-:W-:Y:S01]  /*af90*/  IMAD.IADD R27, R6, 0x1, R5 ;  /* 0x00000001061b7824 */ /* 0x000fe200078e0205 */
[----:B------:R-:W-:Y:S01]  /*afa0*/  SHF.L.U64.HI R135, R134, 0x2, R145 ;  /* 0x0000000286877819 */ /* 0x000fe20000010291 */
[----:B------:R-:W-:Y:S01]  /*afb0*/  STL [R1+0x8], R31 ;  /* 0x0000081f01007387 */ /* 0x000fe20000100800 */
[----:B------:R-:W-:Y:S01]  /*afc0*/  SHF.L.U64.HI R145, R144, 0x2, R3 ;  /* 0x0000000290917819 */ /* 0x000fe20000010203 */
[----:B------:R-:W-:-:S02]  /*afd0*/  IMAD.MOV.U32 R124, RZ, RZ, R244 ;  /* 0x000000ffff7c7224 */ /* 0x000fc400078e00f4 */
[----:B------:R-:W-:Y:S01]  /*afe0*/  STL [R1+0x4], R30 ;  /* 0x0000041e01007387 */ /* 0x000fe20000100800 */
[----:B------:R-:W-:-:S03]  /*aff0*/  IMAD.MOV.U32 R121, RZ, RZ, R245 ;  /* 0x000000ffff797224 */ /* 0x000fc600078e00f5 */
[----:B------:R-:W-:Y:S01]  /*b000*/  STL [R1], R29 ;  /* 0x0000001d01007387 */ /* 0x000fe20000100800 */
[----:B------:R-:W-:-:S03]  /*b010*/  IMAD.MOV.U32 R127, RZ, RZ, R241 ;  /* 0x000000ffff7f7224 */ /* 0x000fc600078e00f1 */
[----:B------:R-:W1:Y:S01]  /*b020*/  S2R R3, SR_TID.X ;  /* 0x0000000000037919 */ /* 0x000e620000002100 */
[----:B------:R-:W-:-:S03]  /*b030*/  SHF.L.U64.HI R245, R24, 0x2, R238 ;  /* 0x0000000218f57819 */ /* 0x000fc600000102ee */
[----:B------:R2:W-:Y:S01]  /*b040*/  STL [R1+0xf0], R5 ;  /* 0x0000f00501007387 */ /* 0x0005e20000100800 */
[C---:B------:R-:W-:Y:S01]  /*b050*/  SHF.L.U64.HI R241, R20.reuse, 0x2, R240 ;  /* 0x0000000214f17819 */ /* 0x040fe200000102f0 */
[----:B------:R-:W-:Y:S01]  /*b060*/  IMAD.SHL.U32 R240, R20, 0x4, RZ ;  /* 0x0000000414f07824 */ /* 0x000fe200078e00ff */
[C---:B------:R-:W-:Y:S01]  /*b070*/  SHF.L.U64.HI R239, R18.reuse, 0x2, R239 ;  /* 0x0000000212ef7819 */ /* 0x040fe200000102ef */
[----:B------:R-:W-:Y:S01]  /*b080*/  IMAD.SHL.U32 R238, R18, 0x4, RZ ;  /* 0x0000000412ee7824 */ /* 0x000fe200078e00ff */
[----:B------:R-:W-:Y:S02]  /*b090*/  SHF.L.U64.HI R18, R19, 0x2, R151 ;  /* 0x0000000213127819 */ /* 0x000fe40000010297 */
[----:B------:R-:W-:Y:S02]  /*b0a0*/  SHF.L.U64.HI R20, R21, 0x2, R153 ;  /* 0x0000000215147819 */ /* 0x000fe40000010299 */
[----:B--2---:R-:W-:Y:S02]  /*b0b0*/  LOP3.LUT R5, R10, 0x40, RZ, 0x3c, !PT ;  /* 0x000000400a057812 */ /* 0x004fe400078e3cff */
[----:B------:R-:W-:-:S02]  /*b0c0*/  LOP3.LUT R5, R27, 0x40, RZ, 0x3c, !PT ;  /* 0x000000401b057812 */ /* 0x000fc400078e3cff */
[----:B------:R-:W-:Y:S01]  /*b0d0*/  SHF.L.U64.HI R153, R152, 0x2, R124 ;  /* 0x0000000298997819 */ /* 0x000fe2000001027c */
[----:B------:R-:W-:Y:S01]  /*b0e0*/  IMAD.MOV.U32 R124, RZ, RZ, 0x3f ;  /* 0x0000003fff7c7424 */ /* 0x000fe200078e00ff */
[----:B------:R-:W-:Y:S02]  /*b0f0*/  SHF.L.U64.HI R151, R150, 0x2, R0 ;  /* 0x0000000296977819 */ /* 0x000fe40000010200 */
[----:B------:R2:W5:Y:S01]  /*b100*/  LDL.LU R0, [R1+0x1f4] ;  /* 0x0001f40001007983 */ /* 0x0005620000300800 */
[----:B------:R-:W-:-:S03]  /*b110*/  IMAD.MOV.U32 R122, RZ, RZ, c[0x0][0x18c] ;  /* 0x00006300ff7a7624 */ /* 0x000fc600078e00ff */
[----:B------:R2:W-:Y:S01]  /*b120*/  STL [R1+0xec], R5 ;  /* 0x0000ec0501007387 */ /* 0x0005e20000100800 */
[----:B------:R-:W-:Y:S01]  /*b130*/  IADD3 R124, R124, c[0x0][0x180], RZ ;  /* 0x000060007c7c7a10 */ /* 0x000fe20007ffe0ff */
[----:B------:R-:W-:Y:S01]  /*b140*/  IMAD.SHL.U32 R122, R122, 0x40, RZ ;  /* 0x000000407a7a7824 */ /* 0x000fe200078e00ff */
[----:B------:R-:W-:Y:S01]  /*b150*/  SHF.L.U64.HI R31, R15, 0x2, R147 ;  /* 0x000000020f1f7819 */ /* 0x000fe20000010293 */
[----:B------:R-:W-:Y:S01]  /*b160*/  IMAD.MOV.U32 R115, RZ, RZ, c[0x0][0x18c] ;  /* 0x00006300ff737624 */ /* 0x000fe200078e00ff */
[----:B------:R-:W-:Y:S02]  /*b170*/  SHF.L.U64.HI R147, R146, 0x2, R127 ;  /* 0x0000000292937819 */ /* 0x000fe4000001027f */
[----:B------:R-:W-:Y:S01]  /*b180*/  SHF.R.S32.HI R127, RZ, 0x1f, R124 ;  /* 0x0000001fff7f7819 */ /* 0x000fe2000001147c */
[----:B------:R-:W-:Y:S01]  /*b190*/  IMAD.SHL.U32 R115, R115, 0x40, RZ ;  /* 0x0000004073737824 */ /* 0x000fe200078e00ff */
[----:B------:R-:W-:Y:S02]  /*b1a0*/  SHF.R.S32.HI R122, RZ, 0x1f, R122 ;  /* 0x0000001fff7a7819 */ /* 0x000fe4000001147a */
[----:B------:R-:W-:Y:S01]  /*b1b0*/  LEA.HI R127, R127, R124, RZ, 0x6 ;  /* 0x0000007c7f7f7211 */ /* 0x000fe200078f30ff */
[----:B------:R-:W-:Y:S01]  /*b1c0*/  IMAD.MOV.U32 R125, RZ, RZ, R243 ;  /* 0x000000ffff7d7224 */ /* 0x000fe200078e00f3 */
[----:B------:R-:W-:Y:S01]  /*b1d0*/  SHF.L.U64.HI R247, R26, 0x2, R47 ;  /* 0x000000021af77819 */ /* 0x000fe2000001022f */
[----:B------:R-:W-:-:S02]  /*b1e0*/  IMAD.MOV.U32 R126, RZ, RZ, R242 ;  /* 0x000000ffff7e7224 */ /* 0x000fc400078e00f2 */
[----:B------:R-:W-:Y:S01]  /*b1f0*/  IMAD.SHL.U32 R246, R26, 0x4, RZ ;  /* 0x000000041af67824 */ /* 0x000fe200078e00ff */
[----:B------:R-:W-:Y:S01]  /*b200*/  SHF.L.U64.HI R26, R115, 0x2, R122 ;  /* 0x00000002731a7819 */ /* 0x000fe2000001027a */
[----:B------:R-:W-:Y:S01]  /*b210*/  IMAD.SHL.U32 R244, R24, 0x4, RZ ;  /* 0x0000000418f47824 */ /* 0x000fe200078e00ff */
[----:B------:R-:W-:Y:S01]  /*b220*/  SHF.L.U64.HI R249, R248, 0x2, R236 ;  /* 0x00000002f8f97819 */ /* 0x000fe200000102ec */
[----:B------:R-:W-:Y:S01]  /*b230*/  IMAD.SHL.U32 R242, R22, 0x4, RZ ;  /* 0x0000000416f27824 */ /* 0x000fe200078e00ff */
[----:B-1----:R-:W-:Y:S01]  /*b240*/  SHF.R.U32.HI R3, RZ, 0x6, R3 ;  /* 0x00000006ff037819 */ /* 0x002fe20000011603 */
[----:B------:R-:W-:Y:S01]  /*b250*/  IMAD.SHL.U32 R236, R16, 0x4, RZ ;  /* 0x0000000410ec7824 */ /* 0x000fe200078e00ff */
[----:B------:R-:W-:Y:S02]  /*b260*/  SHF.R.S32.HI R26, RZ, 0x6, R127 ;  /* 0x00000006ff1a7819 */ /* 0x000fe4000001147f */
[----:B------:R-:W-:Y:S02]  /*b270*/  SHF.L.U64.HI R243, R22, 0x2, R44 ;  /* 0x0000000216f37819 */ /* 0x000fe4000001022c */
[----:B------:R-:W-:Y:S01]  /*b280*/  SHF.L.U64.HI R237, R16, 0x2, R237 ;  /* 0x0000000210ed7819 */ /* 0x000fe200000102ed */
[----:B------:R-:W-:Y:S01]  /*b290*/  IMAD.IADD R11, R7, 0x1, R11 ;  /* 0x00000001070b7824 */ /* 0x000fe200078e020b */
[----:B------:R-:W-:-:S02]  /*b2a0*/  SHF.L.U64.HI R16, R17, 0x2, R149 ;  /* 0x0000000211107819 */ /* 0x000fc40000010295 */
[----:B------:R-:W-:Y:S02]  /*b2b0*/  SHF.L.U64.HI R22, R23, 0x2, R155 ;  /* 0x0000000217167819 */ /* 0x000fe4000001029b */
[----:B------:R-:W-:Y:S01]  /*b2c0*/  SHF.L.U64.HI R24, R25, 0x2, R157 ;  /* 0x0000000219187819 */ /* 0x000fe2000001029d */
[----:B------:R-:W-:Y:S01]  /*b2d0*/  IMAD.MOV.U32 R7, RZ, RZ, 0x2 ;  /* 0x00000002ff077424 */ /* 0x000fe200078e00ff */
[----:B------:R-:W-:Y:S01]  /*b2e0*/  SHF.L.U64.HI R235, R234, 0x2, R235 ;  /* 0x00000002eaeb7819 */ /* 0x000fe200000102eb */
[----:B------:R-:W-:Y:S01]  /*b2f0*/  IMAD.MOV.U32 R14, RZ, RZ, -0x1 ;  /* 0xffffffffff0e7424 */ /* 0x000fe200078e00ff */
[----:B------:R-:W-:Y:S01]  /*b300*/  SHF.L.U64.HI R233, R232, 0x2, R128 ;  /* 0x00000002e8e97819 */ /* 0x000fe20000010280 */
[----:B------:R-:W-:Y:S01]  /*b310*/  CS2R R100, SRZ ;  /* 0x0000000000647805 */ /* 0x000fe2000001ff00 */
        /* <DEDUP_REMOVED lines=43> */
[----:B------:R-:W-:Y:S01]  /*b5d0*/  IMAD.SHL.U32 R252, R28, 0x4, RZ ;  /* 0x000000041cfc7824 */ /* 0x000fe200078e00ff */
        /* <DEDUP_REMOVED lines=40> */
[----:B------:R-:W-:Y:S01]  /*b860*/  LOP3.LUT R6, R10, 0x20, RZ, 0x3c, !PT ;  /* 0x000000200a067812 */ /* 0x000fe200078e3cff */
[----:B------:R-:W-:Y:S01]  /*b870*/  IMAD.SHL.U32 R196, R196, 0x4, RZ ;  /* 0x00000004c4c47824 */ /* 0x000fe200078e00ff */
[----:B------:R-:W-:Y:S01]  /*b880*/  SGXT.U32 R3, R3, 0x1 ;  /* 0x000000010303781a */ /* 0x000fe20000000000 */
[----:B------:R-:W-:Y:S01]  /*b890*/  IMAD.SHL.U32 R194, R194, 0x4, RZ ;  /* 0x00000004c2c27824 */ /* 0x000fe200078e00ff */
[----:B------:R-:W-:Y:S01]  /*b8a0*/  CS2R R44, SRZ ;  /* 0x00000000002c7805 */ /* 0x000fe2000001ff00 */
        /* <DEDUP_REMOVED lines=19> */
[----:B------:R-:W-:Y:S01]  /*b9e0*/  LOP3.LUT R8, R10, 0x60, RZ, 0x3c, !PT ;  /* 0x000000600a087812 */ /* 0x000fe200078e3cff */
[----:B------:R-:W-:Y:S01]  /*b9f0*/  IMAD.SHL.U32 R132, R132, 0x4, RZ ;  /* 0x0000000484847824 */ /* 0x000fe200078e00ff */
[----:B------:R-:W-:Y:S01]  /*ba00*/  IADD3 R6, R26, -0x3, RZ ;  /* 0xfffffffd1a067810 */ /* 0x000fe20007ffe0ff */
[----:B------:R-:W-:-:S02]  /*ba10*/  IMAD.SHL.U32 R15, R15, 0x4, RZ ;  /* 0x000000040f0f7824 */ /* 0x000fc400078e00ff */
[----:B------:R-:W-:Y:S02]  /*ba20*/  IMAD.SHL.U32 R17, R17, 0x4, RZ ;  /* 0x0000000411117824 */ /* 0x000fe400078e00ff */
[----:B------:R-:W-:Y:S02]  /*ba30*/  IMAD.SHL.U32 R19, R19, 0x4, RZ ;  /* 0x0000000413137824 */ /* 0x000fe400078e00ff */
[----:B------:R-:W-:Y:S02]  /*ba40*/  IMAD.SHL.U32 R21, R21, 0x4, RZ ;  /* 0x0000000415157824 */ /* 0x000fe400078e00ff */
[----:B------:R-:W-:Y:S02]  /*ba50*/  IMAD.SHL.U32 R23, R23, 0x4, RZ ;  /* 0x0000000417177824 */ /* 0x000fe400078e00ff */
[----:B------:R-:W-:Y:S02]  /*ba60*/  IMAD.SHL.U32 R25, R25, 0x4, RZ ;  /* 0x0000000419197824 */ /* 0x000fe400078e00ff */
        /* <DEDUP_REMOVED lines=19> */
[----:B------:R-:W-:Y:S01]  /*bba0*/  IMAD.SHL.U32 R144, R144, 0x4, RZ ;  /* 0x0000000490907824 */ /* 0x000fe200078e00ff */
[----:B------:R-:W-:Y:S02]  /*bbb0*/  UIADD3 UR5, UR5, -0xc0, URZ ;  /* 0xffffff4005057890 */ /* 0x000fe4000fffe03f */
[----:B--2---:R-:W-:Y:S02]  /*bbc0*/  UMOV UR4, URZ ;  /* 0x0000003f00047c82 */ /* 0x004fe40008000000 */
.L_x_2:
[----:B------:R-:W2:Y:S01]  /*bbd0*/  LDL R30, [R1+0xec] ;  /* 0x0000ec00011e7983 */ /* 0x000ea20000100800 */
[----:B------:R-:W-:-:S04]  /*bbe0*/  DEPBAR.LE SB0, 0x4 ;  /* 0x000081000000791a */ /* 0x000fc80000000000 */
[----:B------:R-:W-:Y:S02]  /*bbf0*/  IADD3 R14, R14, 0x1, RZ ;  /* 0x000000010e0e7810 */ /* 0x000fe40007ffe0ff */
[----:B-1----:R-:W-:Y:S01]  /*bc00*/  LOP3.LUT R5, R10, 0x20, RZ, 0x3c, !PT ;  /* 0x000000200a057812 */ /* 0x002fe200078e3cff */
[----:B------:R-:W-:Y:S01]  /*bc10*/  BAR.SYNC.DEFER_BLOCKING 0x0 ;  /* 0x0000000000007b1d */ /* 0x000fe20000010000 */
[----:B------:R-:W-:Y:S02]  /*bc20*/  ISETP.GT.AND P0, PT, R14, 0x2, PT ;  /* 0x000000020e00780c */ /* 0x000fe40003f04270 */
[----:B------:R-:W-:Y:S02]  /*bc30*/  LOP3.LUT R28, R10, 0x40, RZ, 0x3c, !PT ;  /* 0x000000400a1c7812 */ /* 0x000fe400078e3cff */
[----:B------:R-:W-:Y:S02]  /*bc40*/  SEL R14, R14, RZ, !P0 ;  /* 0x000000ff0e0e7207 */ /* 0x000fe40004000000 */
[----:B------:R-:W-:-:S03]  /*bc50*/  LOP3.LUT R29, R10, 0x60, RZ, 0x3c, !PT ;  /* 0x000000600a1d7812 */ /* 0x000fc600078e3cff */
[C---:B------:R-:W-:Y:S02]  /*bc60*/  IMAD R6, R14.reuse, 0x4000, R5 ;  /* 0x000040000e067824 */ /* 0x040fe400078e0205 */
[C---:B------:R-:W-:Y:S02]  /*bc70*/  IMAD R8, R14.reuse, 0x4000, R10 ;  /* 0x000040000e087824 */ /* 0x040fe400078e020a */
[C---:B------:R-:W-:Y:S02]  /*bc80*/  IMAD R5, R14.reuse, 0x8000, R27 ;  /* 0x000080000e057824 */ /* 0x040fe400078e021b */
[C---:B------:R-:W-:Y:S02]  /*bc90*/  IMAD R28, R14.reuse, 0x4000, R28 ;  /* 0x000040000e1c7824 */ /* 0x040fe400078e021c */
[C---:B------:R-:W-:Y:S01]  /*bca0*/  IMAD R29, R14.reuse, 0x4000, R29 ;  /* 0x000040000e1d7824 */ /* 0x040fe200078e021d */
[----:B------:R-:W-:Y:S04]  /*bcb0*/  LDS R68, [R8+0x18000] ;  /* 0x0180000008447984 */ /* 0x000fe80000000800 */
[----:B------:R-:W-:Y:S04]  /*bcc0*/  LDS R70, [R8+0x18400] ;  /* 0x0184000008467984 */ /* 0x000fe80000000800 */
[----:B------:R-:W-:Y:S04]  /*bcd0*/  LDS R69, [R6+0x18000] ;  /* 0x0180000006457984 */ /* 0x000fe80000000800 */
[----:B------:R-:W-:Y:S04]  /*bce0*/  LDS R71, [R6+0x18400] ;  /* 0x0184000006477984 */ /* 0x000fe80000000800 */
[----:B------:R-:W1:Y:S04]  /*bcf0*/  LDSM.16.M88.4 R60, [R5] ;  /* 0x00000000053c783b */ /* 0x000e680000000200 */
[----:B------:R-:W3:Y:S04]  /*bd00*/  LDSM.16.M88.4 R80, [R5+0x2000] ;  /* 0x002000000550783b */ /* 0x000ee80000000200 */
[----:B------:R-:W4:Y:S04]  /*bd10*/  LDSM.16.M88.4 R92, [R5+0x4000] ;  /* 0x00400000055c783b */ /* 0x000f280000000200 */
[----:B------:R-:W4:Y:S04]  /*bd20*/  LDSM.16.M88.4 R96, [R5+0x6000] ;  /* 0x006000000560783b */ /* 0x000f280000000200 */
[----:B------:R-:W-:Y:S04]  /*bd30*/  LDS R76, [R28+0x18000] ;  /* 0x018000001c4c7984 */ /* 0x000fe80000000800 */
[----:B------:R-:W-:Y:S04]  /*bd40*/  LDS R78, [R28+0x18400] ;  /* 0x018400001c4e7984 */ /* 0x000fe80000000800 */
[----:B------:R-:W-:Y:S04]  /*bd50*/  LDS R77, [R29+0x18000] ;  /* 0x018000001d4d7984 */ /* 0x000fe80000000800 */
[----:B------:R-:W4:Y:S04]  /*bd60*/  LDS R79, [R29+0x18400] ;  /* 0x018400001d4f7984 */ /* 0x000f280000000800 */
[----:B------:R-:W-:Y:S04]  /*bd70*/  LDS R72, [R28+0x18080] ;  /* 0x018080001c487984 */ /* 0x000fe80000000800 */
[----:B------:R-:W-:Y:S01]  /*bd80*/  LDS R74, [R28+0x18480] ;  /* 0x018480001c4a7984 */ /* 0x000fe20000000800 */
[C---:B-1----:R-:W-:Y:S03]  /*bd90*/  HMMA.1688.F32.TF32 R100, R68.reuse, R60, R100 ;  /* 0x0000003c4464723c */ /* 0x042fe60000081064 */
[----:B------:R-:W-:Y:S04]  /*bda0*/  LDS R73, [R29+0x18080] ;  /* 0x018080001d497984 */ /* 0x000fe80000000800 */
[----:B------:R-:W-:Y:S01]  /*bdb0*/  LDS R75, [R29+0x18480] ;  /* 0x018480001d4b7984 */ /* 0x000fe20000000800 */
[C---:B---3--:R-:W-:Y:S03]  /*bdc0*/  HMMA.1688.F32.TF32 R88, R68.reuse, R80, R88 ;  /* 0x000000504458723c */ /* 0x048fe60000081058 */
[----:B------:R-:W-:Y:S04]  /*bdd0*/  LDS R128, [R8+0x18800] ;  /* 0x0188000008807984 */ /* 0x000fe80000000800 */
[----:B------:R-:W-:Y:S01]  /*bde0*/  LDS R130, [R8+0x18c00] ;  /* 0x018c000008827984 */ /* 0x000fe20000000800 */
[C---:B----4-:R-:W-:Y:S03]  /*bdf0*/  HMMA.1688.F32.TF32 R84, R68.reuse, R92, R84 ;  /* 0x0000005c4454723c */ /* 0x050fe60000081054 */
[----:B------:R-:W-:Y:S04]  /*be00*/  LDS R129, [R6+0x18800] ;  /* 0x0188000006817984 */ /* 0x000fe80000000800 */
[----:B------:R-:W-:Y:S01]  /*be10*/  LDS R131, [R6+0x18c00] ;  /* 0x018c000006837984 */ /* 0x000fe20000000800 */
[----:B------:R-:W-:Y:S03]  /*be20*/  HMMA.1688.F32.TF32 R32, R68, R96, R32 ;  /* 0x000000604420723c */ /* 0x000fe60000081020 */
[----:B------:R-:W-:Y:S04]  /*be30*/  LDS R68, [R8+0x18080] ;  /* 0x0180800008447984 */ /* 0x000fe80000000800 */
[----:B------:R-:W-:Y:S04]  /*be40*/  LDS R70, [R8+0x18480] ;  /* 0x0184800008467984 */ /* 0x000fe80000000800 */
[----:B------:R-:W-:Y:S04]  /*be50*/  LDS R69, [R6+0x18080] ;  /* 0x0180800006457984 */ /* 0x000fe80000000800 */
[----:B------:R-:W1:Y:S01]  /*be60*/  LDS R71, [R6+0x18480] ;  /* 0x0184800006477984 */ /* 0x000e620000000800 */
[C---:B------:R-:W-:Y:S03]  /*be70*/  HMMA.1688.F32.TF32 R108, R76.reuse, R60, R108 ;  /* 0x0000003c4c6c723c */ /* 0x040fe6000008106c */
[----:B------:R-:W-:Y:S04]  /*be80*/  LDS R112, [R28+0x18880] ;  /* 0x018880001c707984 */ /* 0x000fe80000000800 */
[----:B------:R-:W-:Y:S01]  /*be90*/  LDS R114, [R28+0x18c80] ;  /* 0x018c80001c727984 */ /* 0x000fe20000000800 */
[C---:B------:R-:W-:Y:S03]  /*bea0*/  HMMA.1688.F32.TF32 R48, R76.reuse, R80, R48 ;  /* 0x000000504c30723c */ /* 0x040fe60000081030 */
[----:B------:R-:W-:Y:S04]  /*beb0*/  LDS R113, [R29+0x18880] ;  /* 0x018880001d717984 */ /* 0x000fe80000000800 */
[----:B------:R-:W-:Y:S01]  /*bec0*/  LDS R115, [R29+0x18c80] ;  /* 0x018c80001d737984 */ /* 0x000fe20000000800 */
[C---:B------:R-:W-:Y:S08]  /*bed0*/  HMMA.1688.F32.TF32 R52, R76.reuse, R92, R52 ;  /* 0x0000005c4c34723c */ /* 0x040ff00000081034 */
[----:B------:R-:W-:Y:S01]  /*bee0*/  HMMA.1688.F32.TF32 R56, R76, R96, R56 ;  /* 0x000000604c38723c */ /* 0x000fe20000081038 */
[----:B------:R-:W-:Y:S04]  /*bef0*/  LDS R76, [R8+0x18880] ;  /* 0x01888000084c7984 */ /* 0x000fe80000000800 */
[----:B------:R-:W-:Y:S04]  /*bf00*/  LDS R78, [R8+0x18c80] ;  /* 0x018c8000084e7984 */ /* 0x000fe80000000800 */
[----:B------:R-:W-:Y:S04]  /*bf10*/  LDS R77, [R6+0x18880] ;  /* 0x01888000064d7984 */ /* 0x000fe80000000800 */
[----:B------:R-:W3:Y:S01]  /*bf20*/  LDS R79, [R6+0x18c80] ;  /* 0x018c8000064f7984 */ /* 0x000ee20000000800 */
[C---:B-1----:R-:W-:Y:S08]  /*bf30*/  HMMA.1688.F32.TF32 R104, R68.reuse, R60, R104 ;  /* 0x0000003c4468723c */ /* 0x042ff00000081068 */
[C---:B------:R-:W-:Y:S08]  /*bf40*/  HMMA.1688.F32.TF32 R36, R68.reuse, R80, R36 ;  /* 0x000000504424723c */ /* 0x040ff00000081024 */
[C---:B------:R-:W-:Y:S08]  /*bf50*/  HMMA.1688.F32.TF32 R40, R68.reuse, R92, R40 ;  /* 0x0000005c4428723c */ /* 0x040ff00000081028 */
[----:B------:R-:W-:Y:S01]  /*bf60*/  HMMA.1688.F32.TF32 R44, R68, R96, R44 ;  /* 0x00000060442c723c */ /* 0x000fe2000008102c */
[----:B------:R-:W-:Y:S04]  /*bf70*/  LDS R68, [R28+0x18800] ;  /* 0x018800001c447984 */ /* 0x000fe80000000800 */
[----:B------:R-:W-:Y:S04]  /*bf80*/  LDS R70, [R28+0x18c00] ;  /* 0x018c00001c467984 */ /* 0x000fe80000000800 */
[----:B------:R-:W-:Y:S04]  /*bf90*/  LDS R69, [R29+0x18800] ;  /* 0x018800001d457984 */ /* 0x000fe80000000800 */
[----:B------:R-:W1:Y:S01]  /*bfa0*/  LDS R71, [R29+0x18c00] ;  /* 0x018c00001d477984 */ /* 0x000e620000000800 */
[C---:B------:R-:W-:Y:S03]  /*bfb0*/  HMMA.1688.F32.TF32 R64, R72.reuse, R60, R64 ;  /* 0x0000003c4840723c */ /* 0x040fe60000081040 */
[----:B------:R-:W-:Y:S04]  /*bfc0*/  LDS R60, [R8+0x19000] ;  /* 0x01900000083c7984 */ /* 0x000fe80000000800 */
[----:B------:R-:W-:Y:S01]  /*bfd0*/  LDS R61, [R6+0x19000] ;  /* 0x01900000063d7984 */ /* 0x000fe20000000800 */
[C---:B------:R-:W-:Y:S08]  /*bfe0*/  HMMA.1688.F32.TF32 R124, R72.reuse, R80, R124 ;  /* 0x00000050487c723c */ /* 0x040ff0000008107c */
[C---:B------:R-:W-:Y:S08]  /*bff0*/  HMMA.1688.F32.TF32 R120, R72.reuse, R92, R120 ;  /* 0x0000005c4878723c */ /* 0x040ff00000081078 */
[----:B------:R-:W-:Y:S01]  /*c000*/  HMMA.1688.F32.TF32 R116, R72, R96, R116 ;  /* 0x000000604874723c */ /* 0x000fe20000081074 */
[----:B------:R-:W-:Y:S04]  /*c010*/  LDS R72, [R28+0x19080] ;  /* 0x019080001c487984 */ /* 0x000fe80000000800 */
[----:B------:R-:W-:Y:S03]  /*c020*/  LDS R74, [R28+0x19480] ;  /* 0x019480001c4a7984 */ /* 0x000fe60000000800 */
[C---:B------:R-:W-:Y:S01]  /*c030*/  HMMA.1688.F32.TF32 R100, R128.reuse, R62, R100 ;  /* 0x0000003e8064723c */ /* 0x040fe20000081064 */
[----:B------:R-:W-:Y:S04]  /*c040*/  LDS R73, [R29+0x19080] ;  /* 0x019080001d497984 */ /* 0x000fe80000000800 */
[----:B------:R-:W-:Y:S03]  /*c050*/  LDS R75, [R29+0x19480] ;  /* 0x019480001d4b7984 */ /* 0x000fe60000000800 */
[C---:B------:R-:W-:Y:S08]  /*c060*/  HMMA.1688.F32.TF32 R88, R128.reuse, R82, R88 ;  /* 0x000000528058723c */ /* 0x040ff00000081058 */
[C---:B------:R-:W-:Y:S08]  /*c070*/  HMMA.1688.F32.TF32 R84, R128.reuse, R94, R84 ;  /* 0x0000005e8054723c */ /* 0x040ff00000081054 */
[----:B------:R-:W-:Y:S08]  /*c080*/  HMMA.1688.F32.TF32 R32, R128, R98, R32 ;  /* 0x000000628020723c */ /* 0x000ff00000081020 */
[C---:B---3--:R-:W-:Y:S08]  /*c090*/  HMMA.1688.F32.TF32 R36, R76.reuse, R82, R36 ;  /* 0x000000524c24723c */ /* 0x048ff00000081024 */
[C---:B------:R-:W-:Y:S08]  /*c0a0*/  HMMA.1688.F32.TF32 R40, R76.reuse, R94, R40 ;  /* 0x0000005e4c28723c */ /* 0x040ff00000081028 */
[----:B------:R-:W-:Y:S08]  /*c0b0*/  HMMA.1688.F32.TF32 R44, R76, R98, R44 ;  /* 0x000000624c2c723c */ /* 0x000ff0000008102c */
[----:B-1----:R-:W-:Y:S01]  /*c0c0*/  HMMA.1688.F32.TF32 R48, R68, R82, R48 ;  /* 0x000000524430723c */ /* 0x002fe20000081030 */
[----:B--2---:R-:W-:-:S07]  /*c0d0*/  IMAD R30, R14, 0x8000, R30 ;  /* 0x000080000e1e7824 */ /* 0x004fce00078e021e */
[C---:B------:R-:W-:Y:S08]  /*c0e0*/  HMMA.1688.F32.TF32 R52, R68.reuse, R94, R52 ;  /* 0x0000005e4434723c */ /* 0x040ff00000081034 */
[----:B------:R-:W-:Y:S08]  /*c0f0*/  HMMA.1688.F32.TF32 R56, R68, R98, R56 ;  /* 0x000000624438723c */ /* 0x000ff00000081038 */
[-C--:B------:R-:W-:Y:S01]  /*c100*/  HMMA.1688.F32.TF32 R104, R76, R62.reuse, R104 ;  /* 0x0000003e4c68723c */ /* 0x080fe20000081068 */
[----:B------:R-:W1:Y:S07]  /*c110*/  LDSM.16.M88.4 R76, [R30] ;  /* 0x000000001e4c783b */ /* 0x000e6e0000000200 */
[-C--:B------:R-:W-:Y:S01]  /*c120*/  HMMA.1688.F32.TF32 R108, R68, R62.reuse, R108 ;  /* 0x0000003e446c723c */ /* 0x080fe2000008106c */
[----:B------:R-:W-:Y:S04]  /*c130*/  LDS R68, [R8+0x19080] ;  /* 0x0190800008447984 */ /* 0x000fe80000000800 */
[----:B------:R-:W-:Y:S03]  /*c140*/  LDS R70, [R8+0x19480] ;  /* 0x0194800008467984 */ /* 0x000fe60000000800 */
[C---:B------:R-:W-:Y:S01]  /*c150*/  HMMA.1688.F32.TF32 R128, R112.reuse, R62, R64 ;  /* 0x0000003e7080723c */ /* 0x040fe20000081040 */
[----:B------:R-:W-:Y:S04]  /*c160*/  LDS R62, [R8+0x19400] ;  /* 0x01940000083e7984 */ /* 0x000fe80000000800 */
[----:B------:R-:W2:Y:S03]  /*c170*/  LDS R63, [R6+0x19400] ;  /* 0x01940000063f7984 */ /* 0x000ea60000000800 */
[C---:B------:R-:W-:Y:S01]  /*c180*/  HMMA.1688.F32.TF32 R80, R112.reuse, R82, R124 ;  /* 0x000000527050723c */ /* 0x040fe2000008107c */
[----:B------:R-:W-:Y:S04]  /*c190*/  LDS R64, [R28+0x19000] ;  /* 0x019000001c407984 */ /* 0x000fe80000000800 */
[----:B------:R-:W-:Y:S03]  /*c1a0*/  LDS R66, [R28+0x19400] ;  /* 0x019400001c427984 */ /* 0x000fe60000000800 */
[C---:B------:R-:W-:Y:S01]  /*c1b0*/  HMMA.1688.F32.TF32 R92, R112.reuse, R94, R120 ;  /* 0x0000005e705c723c */ /* 0x040fe20000081078 */
[----:B------:R-:W-:Y:S04]  /*c1c0*/  LDS R65, [R29+0x19000] ;  /* 0x019000001d417984 */ /* 0x000fe80000000800 */
[----:B------:R-:W3:Y:S03]  /*c1d0*/  LDS R67, [R29+0x19400] ;  /* 0x019400001d437984 */ /* 0x000ee60000000800 */
[----:B------:R-:W-:Y:S01]  /*c1e0*/  HMMA.1688.F32.TF32 R96, R112, R98, R116 ;  /* 0x000000627060723c */ /* 0x000fe20000081074 */
[----:B------:R-:W-:Y:S04]  /*c1f0*/  LDS R69, [R6+0x19080] ;  /* 0x0190800006457984 */ /* 0x000fe80000000800 */
[----:B------:R-:W4:Y:S04]  /*c200*/  LDS R71, [R6+0x19480] ;  /* 0x0194800006477984 */ /* 0x000f280000000800 */
[----:B------:R-:W4:Y:S04]  /*c210*/  LDSM.16.M88.4 R124, [R30+0x2000] ;  /* 0x002000001e7c783b */ /* 0x000f280000000200 */
[----:B------:R-:W4:Y:S04]  /*c220*/  LDSM.16.M88.4 R120, [R30+0x4000] ;  /* 0x004000001e78783b */ /* 0x000f280000000200 */
[----:B------:R-:W4:Y:S01]  /*c230*/  LDSM.16.M88.4 R116, [R30+0x6000] ;  /* 0x006000001e74783b */ /* 0x000f220000000200 */
[-C--:B-1----:R-:W-:Y:S03]  /*c240*/  HMMA.1688.F32.TF32 R112, R72, R76.reuse, R128 ;  /* 0x0000004c4870723c */ /* 0x082fe60000081080 */
[----:B------:R-:W-:Y:S04]  /*c250*/  LDS R128, [R8+0x19800] ;  /* 0x0198000008807984 */ /* 0x000fe80000000800 */
[----:B------:R-:W-:Y:S01]  /*c260*/  LDS R130, [R8+0x19c00] ;  /* 0x019c000008827984 */ /* 0x000fe20000000800 */
[-C--:B--2---:R-:W-:Y:S03]  /*c270*/  HMMA.1688.F32.TF32 R100, R60, R76.reuse, R100 ;  /* 0x0000004c3c64723c */ /* 0x084fe60000081064 */
[----:B------:R-:W-:Y:S04]  /*c280*/  LDS R129, [R6+0x19800] ;  /* 0x0198000006817984 */ /* 0x000fe80000000800 */
[----:B------:R-:W1:Y:S01]  /*c290*/  LDS R131, [R6+0x19c00] ;  /* 0x019c000006837984 */ /* 0x000e620000000800 */
[-C--:B---3--:R-:W-:Y:S08]  /*c2a0*/  HMMA.1688.F32.TF32 R108, R64, R76.reuse, R108 ;  /* 0x0000004c406c723c */ /* 0x088ff0000008106c */
[----:B----4-:R-:W-:Y:S08]  /*c2b0*/  HMMA.1688.F32.TF32 R104, R68, R76, R104 ;  /* 0x0000004c4468723c */ /* 0x010ff00000081068 */
        /* <DEDUP_REMOVED lines=18> */
[----:B------:R-:W-:Y:S04]  /*c3e0*/  LDS R70, [R8+0x19c80] ;  /* 0x019c800008467984 */ /* 0x000fe80000000800 */
[----:B------:R-:W-:Y:S04]  /*c3f0*/  LDS R69, [R6+0x19880] ;  /* 0x0198800006457984 */ /* 0x000fe80000000800 */
[----:B------:R-:W2:Y:S01]  /*c400*/  LDS R71, [R6+0x19c80] ;  /* 0x019c800006477984 */ /* 0x000ea20000000800 */
[C---:B------:R-:W-:Y:S03]  /*c410*/  HMMA.1688.F32.TF32 R92, R72.reuse, R120, R92 ;  /* 0x00000078485c723c */ /* 0x040fe6000008105c */
[----:B------:R-:W-:Y:S04]  /*c420*/  LDS R120, [R8+0x1a080] ;  /* 0x01a0800008787984 */ /* 0x000fe80000000800 */
[----:B------:R-:W-:Y:S01]  /*c430*/  LDS R121, [R6+0x1a080] ;  /* 0x01a0800006797984 */ /* 0x000fe20000000800 */
[C---:B------:R-:W-:Y:S03]  /*c440*/  HMMA.1688.F32.TF32 R96, R72.reuse, R116, R96 ;  /* 0x000000744860723c */ /* 0x040fe60000081060 */
[----:B------:R-:W-:Y:S04]  /*c450*/  LDS R116, [R28+0x1a000] ;  /* 0x01a000001c747984 */ /* 0x000fe80000000800 */
[----:B------:R-:W-:Y:S01]  /*c460*/  LDS R117, [R29+0x1a000] ;  /* 0x01a000001d757984 */ /* 0x000fe20000000800 */
[----:B------:R-:W-:Y:S03]  /*c470*/  HMMA.1688.F32.TF32 R80, R72, R124, R80 ;  /* 0x0000007c4850723c */ /* 0x000fe60000081050 */
[----:B------:R-:W-:Y:S04]  /*c480*/  LDSM.16.M88.4 R72, [R5+0x80] ;  /* 0x000080000548783b */ /* 0x000fe80000000200 */
[----:B------:R-:W-:Y:S01]  /*c490*/  LDS R124, [R8+0x1a880] ;  /* 0x01a88000087c7984 */ /* 0x000fe20000000800 */
[C---:B-1----:R-:W-:Y:S03]  /*c4a0*/  HMMA.1688.F32.TF32 R100, R128.reuse, R78, R100 ;  /* 0x0000004e8064723c */ /* 0x042fe60000081064 */
[----:B------:R-:W-:Y:S05]  /*c4b0*/  LDS R125, [R6+0x1a880] ;  /* 0x01a88000067d7984 */ /* 0x000fea0000000800 */
[C---:B------:R-:W-:Y:S08]  /*c4c0*/  HMMA.1688.F32.TF32 R88, R128.reuse, R126, R88 ;  /* 0x0000007e8058723c */ /* 0x040ff00000081058 */
[C---:B------:R-:W-:Y:S08]  /*c4d0*/  HMMA.1688.F32.TF32 R84, R128.reuse, R122, R84 ;  /* 0x0000007a8054723c */ /* 0x040ff00000081054 */
[----:B------:R-:W-:Y:S01]  /*c4e0*/  HMMA.1688.F32.TF32 R32, R128, R118, R32 ;  /* 0x000000768020723c */ /* 0x000fe20000081020 */
[----:B------:R-:W-:Y:S04]  /*c4f0*/  LDS R128, [R8+0x1a000] ;  /* 0x01a0000008807984 */ /* 0x000fe80000000800 */
[----:B------:R-:W-:Y:S03]  /*c500*/  LDS R130, [R8+0x1a400] ;  /* 0x01a4000008827984 */ /* 0x000fe60000000800 */
[C---:B--2---:R-:W-:Y:S01]  /*c510*/  HMMA.1688.F32.TF32 R104, R68.reuse, R78, R104 ;  /* 0x0000004e4468723c */ /* 0x044fe20000081068 */
[----:B------:R-:W-:Y:S04]  /*c520*/  LDS R129, [R6+0x1a000] ;  /* 0x01a0000006817984 */ /* 0x000fe80000000800 */
[----:B------:R-:W1:Y:S03]  /*c530*/  LDS R131, [R6+0x1a400] ;  /* 0x01a4000006837984 */ /* 0x000e660000000800 */
[C---:B------:R-:W-:Y:S08]  /*c540*/  HMMA.1688.F32.TF32 R36, R68.reuse, R126, R36 ;  /* 0x0000007e4424723c */ /* 0x040ff00000081024 */
[C---:B------:R-:W-:Y:S08]  /*c550*/  HMMA.1688.F32.TF32 R40, R68.reuse, R122, R40 ;  /* 0x0000007a4428723c */ /* 0x040ff00000081028 */
[----:B------:R-:W-:Y:S01]  /*c560*/  HMMA.1688.F32.TF32 R44, R68, R118, R44 ;  /* 0x00000076442c723c */ /* 0x000fe2000008102c */
[----:B------:R-:W2:Y:S07]  /*c570*/  LDSM.16.M88.4 R68, [R5+0x2080] ;  /* 0x002080000544783b */ /* 0x000eae0000000200 */
[C---:B------:R-:W-:Y:S08]  /*c580*/  HMMA.1688.F32.TF32 R108, R64.reuse, R78, R108 ;  /* 0x0000004e406c723c */ /* 0x040ff0000008106c */
[C---:B------:R-:W-:Y:S08]  /*c590*/  HMMA.1688.F32.TF32 R48, R64.reuse, R126, R48 ;  /* 0x0000007e4030723c */ /* 0x040ff00000081030 */
[C---:B------:R-:W-:Y:S08]  /*c5a0*/  HMMA.1688.F32.TF32 R52, R64.reuse, R122, R52 ;  /* 0x0000007a4034723c */ /* 0x040ff00000081034 */
[----:B------:R-:W-:Y:S01]  /*c5b0*/  HMMA.1688.F32.TF32 R56, R64, R118, R56 ;  /* 0x000000764038723c */ /* 0x000fe20000081038 */
[----:B------:R-:W3:Y:S07]  /*c5c0*/  LDSM.16.M88.4 R64, [R5+0x4080] ;  /* 0x004080000540783b */ /* 0x000eee0000000200 */
[C---:B------:R-:W-:Y:S01]  /*c5d0*/  HMMA.1688.F32.TF32 R112, R60.reuse, R78, R112 ;  /* 0x0000004e3c70723c */ /* 0x040fe20000081070 */
[----:B------:R-:W4:Y:S07]  /*c5e0*/  LDSM.16.M88.4 R76, [R5+0x6080] ;  /* 0x00608000054c783b */ /* 0x000f2e0000000200 */
[C---:B------:R-:W-:Y:S01]  /*c5f0*/  HMMA.1688.F32.TF32 R92, R60.reuse, R122, R92 ;  /* 0x0000007a3c5c723c */ /* 0x040fe2000008105c */
[----:B------:R-:W-:Y:S04]  /*c600*/  LDS R122, [R8+0x1a480] ;  /* 0x01a48000087a7984 */ /* 0x000fe80000000800 */
[----:B------:R-:W3:Y:S03]  /*c610*/  LDS R123, [R6+0x1a480] ;  /* 0x01a48000067b7984 */ /* 0x000ee60000000800 */
[C---:B------:R-:W-:Y:S01]  /*c620*/  HMMA.1688.F32.TF32 R96, R60.reuse, R118, R96 ;  /* 0x000000763c60723c */ /* 0x040fe20000081060 */
[----:B------:R-:W-:Y:S04]  /*c630*/  LDS R118, [R28+0x1a400] ;  /* 0x01a400001c767984 */ /* 0x000fe80000000800 */
[----:B------:R-:W4:Y:S03]  /*c640*/  LDS R119, [R29+0x1a400] ;  /* 0x01a400001d777984 */ /* 0x000f260000000800 */
[----:B------:R-:W-:Y:S01]  /*c650*/  HMMA.1688.F32.TF32 R80, R60, R126, R80 ;  /* 0x0000007e3c50723c */ /* 0x000fe20000081050 */
[----:B------:R-:W-:Y:S04]  /*c660*/  LDS R60, [R28+0x1a080] ;  /* 0x01a080001c3c7984 */ /* 0x000fe80000000800 */
[----:B------:R-:W-:Y:S04]  /*c670*/  LDS R62, [R28+0x1a480] ;  /* 0x01a480001c3e7984 */ /* 0x000fe80000000800 */
[----:B------:R-:W-:Y:S04]  /*c680*/  LDS R61, [R29+0x1a080] ;  /* 0x01a080001d3d7984 */ /* 0x000fe80000000800 */
[----:B------:R-:W4:Y:S01]  /*c690*/  LDS R63, [R29+0x1a480] ;  /* 0x01a480001d3f7984 */ /* 0x000f220000000800 */
[C---:B-1----:R-:W-:Y:S03]  /*c6a0*/  HMMA.1688.F32.TF32 R100, R128.reuse, R72, R100 ;  /* 0x000000488064723c */ /* 0x042fe60000081064 */
[----:B------:R-:W-:Y:S04]  /*c6b0*/  LDS R126, [R8+0x1ac80] ;  /* 0x01ac8000087e7984 */ /* 0x000fe80000000800 */
[----:B------:R-:W-:Y:S01]  /*c6c0*/  LDS R127, [R6+0x1ac80] ;  /* 0x01ac8000067f7984 */ /* 0x000fe20000000800 */
[C---:B--2---:R-:W-:Y:S08]  /*c6d0*/  HMMA.1688.F32.TF32 R88, R128.reuse, R68, R88 ;  /* 0x000000448058723c */ /* 0x044ff00000081058 */
[C---:B---3--:R-:W-:Y:S08]  /*c6e0*/  HMMA.1688.F32.TF32 R84, R128.reuse, R64, R84 ;  /* 0x000000408054723c */ /* 0x048ff00000081054 */
[----:B----4-:R-:W-:Y:S01]  /*c6f0*/  HMMA.1688.F32.TF32 R32, R128, R76, R32 ;  /* 0x0000004c8020723c */ /* 0x010fe20000081020 */
[----:B------:R-:W-:Y:S04]  /*c700*/  LDS R128, [R8+0x1a800] ;  /* 0x01a8000008807984 */ /* 0x000fe80000000800 */
[----:B------:R-:W-:Y:S03]  /*c710*/  LDS R130, [R8+0x1ac00] ;  /* 0x01ac000008827984 */ /* 0x000fe60000000800 */
[C---:B------:R-:W-:Y:S01]  /*c720*/  HMMA.1688.F32.TF32 R104, R120.reuse, R72, R104 ;  /* 0x000000487868723c */ /* 0x040fe20000081068 */
[----:B------:R-:W-:Y:S04]  /*c730*/  LDS R129, [R6+0x1a800] ;  /* 0x01a8000006817984 */ /* 0x000fe80000000800 */
[----:B------:R-:W1:Y:S03]  /*c740*/  LDS R131, [R6+0x1ac00] ;  /* 0x01ac000006837984 */ /* 0x000e660000000800 */
[C---:B------:R-:W-:Y:S08]  /*c750*/  HMMA.1688.F32.TF32 R36, R120.reuse, R68, R36 ;  /* 0x000000447824723c */ /* 0x040ff00000081024 */
[C---:B------:R-:W-:Y:S08]  /*c760*/  HMMA.1688.F32.TF32 R40, R120.reuse, R64, R40 ;  /* 0x000000407828723c */ /* 0x040ff00000081028 */
[----:B------:R-:W-:Y:S01]  /*c770*/  HMMA.1688.F32.TF32 R44, R120, R76, R44 ;  /* 0x0000004c782c723c */ /* 0x000fe2000008102c */
[----:B------:R-:W-:Y:S04]  /*c780*/  LDS R120, [R28+0x1a800] ;  /* 0x01a800001c787984 */ /* 0x000fe80000000800 */
[----:B------:R-:W-:Y:S03]  /*c790*/  LDS R122, [R28+0x1ac00] ;  /* 0x01ac00001c7a7984 */ /* 0x000fe60000000800 */
[C---:B------:R-:W-:Y:S01]  /*c7a0*/  HMMA.1688.F32.TF32 R108, R116.reuse, R72, R108 ;  /* 0x00000048746c723c */ /* 0x040fe2000008106c */
[----:B------:R-:W-:Y:S04]  /*c7b0*/  LDS R121, [R29+0x1a800] ;  /* 0x01a800001d797984 */ /* 0x000fe80000000800 */
[----:B------:R-:W2:Y:S03]  /*c7c0*/  LDS R123, [R29+0x1ac00] ;  /* 0x01ac00001d7b7984 */ /* 0x000ea60000000800 */
[C---:B------:R-:W-:Y:S08]  /*c7d0*/  HMMA.1688.F32.TF32 R48, R116.reuse, R68, R48 ;  /* 0x000000447430723c */ /* 0x040ff00000081030 */
[C---:B------:R-:W-:Y:S08]  /*c7e0*/  HMMA.1688.F32.TF32 R52, R116.reuse, R64, R52 ;  /* 0x000000407434723c */ /* 0x040ff00000081034 */
[----:B------:R-:W-:Y:S01]  /*c7f0*/  HMMA.1688.F32.TF32 R56, R116, R76, R56 ;  /* 0x0000004c7438723c */ /* 0x000fe20000081038 */
[----:B------:R-:W-:Y:S04]  /*c800*/  LDS R116, [R28+0x1a880] ;  /* 0x01a880001c747984 */ /* 0x000fe80000000800 */
[----:B------:R-:W-:Y:S04]  /*c810*/  LDS R118, [R28+0x1ac80] ;  /* 0x01ac80001c767984 */ /* 0x000fe80000000800 */
[----:B------:R-:W-:Y:S04]  /*c820*/  LDS R117, [R29+0x1a880] ;  /* 0x01a880001d757984 */ /* 0x000fe80000000800 */
[----:B------:R-:W3:Y:S01]  /*c830*/  LDS R119, [R29+0x1ac80] ;  /* 0x01ac80001d777984 */ /* 0x000ee20000000800 */
        /* <DEDUP_REMOVED lines=9> */
[----:B------:R-:W-:Y:S03]  /*c8d0*/  LDS R62, [R28+0x1b400] ;  /* 0x01b400001c3e7984 */ /* 0x000fe60000000800 */
[----:B-1----:R-:W-:Y:S01]  /*c8e0*/  HMMA.1688.F32.TF32 R84, R128, R66, R84 ;  /* 0x000000428054723c */ /* 0x002fe20000081054 */
[----:B------:R-:W-:Y:S04]  /*c8f0*/  LDS R61, [R29+0x1b000] ;  /* 0x01b000001d3d7984 */ /* 0x000fe80000000800 */
[----:B------:R-:W-:Y:S03]  /*c900*/  LDS R63, [R29+0x1b400] ;  /* 0x01b400001d3f7984 */ /* 0x000fe60000000800 */
[C---:B------:R-:W-:Y:S01]  /*c910*/  HMMA.1688.F32.TF32 R104, R124.reuse, R74, R104 ;  /* 0x0000004a7c68723c */ /* 0x040fe20000081068 */
[----:B------:R-:W-:Y:S04]  /*c920*/  LDS R76, [R28+0x1b080] ;  /* 0x01b080001c4c7984 */ /* 0x000fe80000000800 */
[----:B------:R-:W-:Y:S03]  /*c930*/  LDS R77, [R29+0x1b080] ;  /* 0x01b080001d4d7984 */ /* 0x000fe60000000800 */
[C---:B------:R-:W-:Y:S08]  /*c940*/  HMMA.1688.F32.TF32 R36, R124.reuse, R70, R36 ;  /* 0x000000467c24723c */ /* 0x040ff00000081024 */
[C---:B------:R-:W-:Y:S08]  /*c950*/  HMMA.1688.F32.TF32 R40, R124.reuse, R66, R40 ;  /* 0x000000427c28723c */ /* 0x040ff00000081028 */
[----:B------:R-:W-:Y:S01]  /*c960*/  HMMA.1688.F32.TF32 R44, R124, R78, R44 ;  /* 0x0000004e7c2c723c */ /* 0x000fe2000008102c */
[----:B------:R-:W1:Y:S07]  /*c970*/  LDSM.16.M88.4 R124, [R30+0x2080] ;  /* 0x002080001e7c783b */ /* 0x000e6e0000000200 */
[C---:B--2---:R-:W-:Y:S08]  /*c980*/  HMMA.1688.F32.TF32 R108, R120.reuse, R74, R108 ;  /* 0x0000004a786c723c */ /* 0x044ff0000008106c */
[C---:B------:R-:W-:Y:S08]  /*c990*/  HMMA.1688.F32.TF32 R48, R120.reuse, R70, R48 ;  /* 0x000000467830723c */ /* 0x040ff00000081030 */
[C---:B------:R-:W-:Y:S08]  /*c9a0*/  HMMA.1688.F32.TF32 R52, R120.reuse, R66, R52 ;  /* 0x000000427834723c */ /* 0x040ff00000081034 */
[----:B------:R-:W-:Y:S01]  /*c9b0*/  HMMA.1688.F32.TF32 R56, R120, R78, R56 ;  /* 0x0000004e7838723c */ /* 0x000fe20000081038 */
[----:B------:R-:W2:Y:S07]  /*c9c0*/  LDSM.16.M88.4 R120, [R30+0x4080] ;  /* 0x004080001e78783b */ /* 0x000eae0000000200 */
[C---:B---3--:R-:W-:Y:S08]  /*c9d0*/  HMMA.1688.F32.TF32 R112, R116.reuse, R74, R112 ;  /* 0x0000004a7470723c */ /* 0x048ff00000081070 */
[C---:B------:R-:W-:Y:S08]  /*c9e0*/  HMMA.1688.F32.TF32 R80, R116.reuse, R70, R80 ;  /* 0x000000467450723c */ /* 0x040ff00000081050 */
[C---:B------:R-:W-:Y:S01]  /*c9f0*/  HMMA.1688.F32.TF32 R92, R116.reuse, R66, R92 ;  /* 0x00000042745c723c */ /* 0x040fe2000008105c */
[----:B------:R-:W3:Y:S07]  /*ca00*/  LDSM.16.M88.4 R64, [R30+0x80] ;  /* 0x000080001e40783b */ /* 0x000eee0000000200 */
[----:B------:R-:W-:Y:S01]  /*ca10*/  HMMA.1688.F32.TF32 R96, R116, R78, R96 ;  /* 0x0000004e7460723c */ /* 0x000fe20000081060 */
[----:B------:R-:W4:Y:S07]  /*ca20*/  LDSM.16.M88.4 R116, [R30+0x6080] ;  /* 0x006080001e74783b */ /* 0x000f2e0000000200 */
[C---:B------:R-:W-:Y:S01]  /*ca30*/  HMMA.1688.F32.TF32 R100, R128.reuse, R74, R100 ;  /* 0x0000004a8064723c */ /* 0x040fe20000081064 */
[----:B------:R-:W-:Y:S04]  /*ca40*/  LDS R74, [R8+0x1b400] ;  /* 0x01b40000084a7984 */ /* 0x000fe80000000800 */
[----:B------:R-:W4:Y:S03]  /*ca50*/  LDS R75, [R6+0x1b400] ;  /* 0x01b40000064b7984 */ /* 0x000f260000000800 */
[----:B------:R-:W-:Y:S01]  /*ca60*/  HMMA.1688.F32.TF32 R88, R128, R70, R88 ;  /* 0x000000468058723c */ /* 0x000fe20000081058 */
[----:B------:R-:W-:Y:S04]  /*ca70*/  LDS R70, [R8+0x1b480] ;  /* 0x01b4800008467984 */ /* 0x000fe80000000800 */
[----:B------:R-:W4:Y:S03]  /*ca80*/  LDS R71, [R6+0x1b480] ;  /* 0x01b4800006477984 */ /* 0x000f260000000800 */
[C---:B-1----:R-:W-:Y:S08]  /*ca90*/  HMMA.1688.F32.TF32 R48, R60.reuse, R124, R48 ;  /* 0x0000007c3c30723c */ /* 0x042ff00000081030 */
[C---:B--2---:R-:W-:Y:S08]  /*caa0*/  HMMA.1688.F32.TF32 R52, R60.reuse, R120, R52 ;  /* 0x000000783c34723c */ /* 0x044ff00000081034 */
[C---:B---3--:R-:W-:Y:S08]  /*cab0*/  HMMA.1688.F32.TF32 R108, R60.reuse, R64, R108 ;  /* 0x000000403c6c723c */ /* 0x048ff0000008106c */
[----:B----4-:R-:W-:Y:S01]  /*cac0*/  HMMA.1688.F32.TF32 R56, R60, R116, R56 ;  /* 0x000000743c38723c */ /* 0x010fe20000081038 */
[----:B------:R-:W-:Y:S04]  /*cad0*/  LDS R60, [R28+0x1b800] ;  /* 0x01b800001c3c7984 */ /* 0x000fe80000000800 */
[----:B------:R-:W-:Y:S04]  /*cae0*/  LDS R62, [R28+0x1bc00] ;  /* 0x01bc00001c3e7984 */ /* 0x000fe80000000800 */
[----:B------:R-:W-:Y:S04]  /*caf0*/  LDS R61, [R29+0x1b800] ;  /* 0x01b800001d3d7984 */ /* 0x000fe80000000800 */
[----:B------:R-:W1:Y:S01]  /*cb00*/  LDS R63, [R29+0x1bc00] ;  /* 0x01bc00001d3f7984 */ /* 0x000e620000000800 */
[----:B------:R-:W-:Y:S03]  /*cb10*/  HMMA.1688.F32.TF32 R32, R128, R78, R32 ;  /* 0x0000004e8020723c */ /* 0x000fe60000081020 */
[----:B------:R-:W-:Y:S04]  /*cb20*/  LDS R78, [R28+0x1b480] ;  /* 0x01b480001c4e7984 */ /* 0x000fe80000000800 */
[----:B------:R-:W2:Y:S01]  /*cb30*/  LDS R79, [R29+0x1b480] ;  /* 0x01b480001d4f7984 */ /* 0x000ea20000000800 */
[C---:B------:R-:W-:Y:S01]  /*cb40*/  ISETP.GE.AND P0, PT, R3.reuse, UR5, PT ;  /* 0x0000000503007c0c */ /* 0x040fe2000bf06270 */
[----:B------:R-:W-:Y:S01]  /*cb50*/  HMMA.1688.F32.TF32 R100, R72, R64, R100 ;  /* 0x000000404864723c */ /* 0x000fe20000081064 */
[----:B------:R-:W-:-:S02]  /*cb60*/  LOP3.LUT R131, R3, 0x4, RZ, 0xfc, !PT ;  /* 0x0000000403837812 */ /* 0x000fc400078efcff */
[----:B------:R-:W-:Y:S02]  /*cb70*/  IADD3 R7, R7, 0x1, RZ ;  /* 0x0000000107077810 */ /* 0x000fe40007ffe0ff */
[----:B------:R-:W-:-:S03]  /*cb80*/  IADD3 R5, R26, -0x3, RZ ;  /* 0xfffffffd1a057810 */ /* 0x000fc60007ffe0ff */
[----:B------:R-:W-:Y:S01]  /*cb90*/  HMMA.1688.F32.TF32 R88, R72, R124, R88 ;  /* 0x0000007c4858723c */ /* 0x000fe20000081058 */
[----:B------:R-:W-:Y:S02]  /*cba0*/  ISETP.GE.AND P2, PT, R131, UR5, PT ;  /* 0x0000000583007c0c */ /* 0x000fe4000bf46270 */
[----:B------:R-:W-:-:S05]  /*cbb0*/  ISETP.LE.AND P1, PT, R5, UR4, PT ;  /* 0x0000000405007c0c */ /* 0x000fca000bf23270 */
        /* <DEDUP_REMOVED lines=10> */
[----:B------:R-:W-:Y:S04]  /*cc60*/  LDS R68, [R8+0x1b880] ;  /* 0x01b8800008447984 */ /* 0x000fe80000000800 */
[----:B------:R-:W-:Y:S03]  /*cc70*/  LDS R70, [R8+0x1bc80] ;  /* 0x01bc800008467984 */ /* 0x000fe60000000800 */
[C---:B-1----:R-:W-:Y:S01]  /*cc80*/  HMMA.1688.F32.TF32 R108, R60.reuse, R66, R108 ;  /* 0x000000423c6c723c */ /* 0x042fe2000008106c */
[----:B------:R-:W-:Y:S04]  /*cc90*/  LDS R69, [R6+0x1b880] ;  /* 0x01b8800006457984 */ /* 0x000fe80000000800 */
[----:B------:R1:W3:Y:S03]  /*cca0*/  LDS R71, [R6+0x1bc80] ;  /* 0x01bc800006477984 */ /* 0x0002e60000000800 */
[----:B------:R-:W-:Y:S01]  /*ccb0*/  HMMA.1688.F32.TF32 R48, R60, R126, R48 ;  /* 0x0000007e3c30723c */ /* 0x000fe20000081030 */
[----:B-1----:R-:W-:-:S07]  /*ccc0*/  SEL R6, RZ, 0x4, P0 ;  /* 0x00000004ff067807 */ /* 0x002fce0000000000 */
[----:B------:R-:W-:Y:S01]  /*ccd0*/  HMMA.1688.F32.TF32 R52, R60, R122, R52 ;  /* 0x0000007a3c34723c */ /* 0x000fe20000081034 */
[----:B------:R-:W-:-:S07]  /*cce0*/  ISETP.GT.AND P0, PT, R7, 0x2, PT ;  /* 0x000000020700780c */ /* 0x000fce0003f04270 */
[----:B------:R-:W-:Y:S01]  /*ccf0*/  HMMA.1688.F32.TF32 R56, R60, R118, R56 ;  /* 0x000000763c38723c */ /* 0x000fe20000081038 */
[----:B------:R-:W-:Y:S04]  /*cd00*/  LDS R60, [R28+0x1b880] ;  /* 0x01b880001c3c7984 */ /* 0x000fe80000000800 */
[----:B------:R1:W-:Y:S04]  /*cd10*/  LDS R62, [R28+0x1bc80] ;  /* 0x01bc80001c3e7984 */ /* 0x0003e80000000800 */
[----:B------:R-:W-:Y:S04]  /*cd20*/  LDS R61, [R29+0x1b880] ;  /* 0x01b880001d3d7984 */ /* 0x000fe80000000800 */
[----:B------:R4:W3:Y:S01]  /*cd30*/  LDS R63, [R29+0x1bc80] ;  /* 0x01bc80001d3f7984 */ /* 0x0008e20000000800 */
[----:B------:R-:W-:-:S02]  /*cd40*/  SEL R5, RZ, 0x4, P2 ;  /* 0x00000004ff057807 */ /* 0x000fc40001000000 */
[----:B------:R-:W-:Y:S02]  /*cd50*/  SEL R7, R7, RZ, !P0 ;  /* 0x000000ff07077207 */ /* 0x000fe40004000000 */
[----:B------:R-:W-:Y:S02]  /*cd60*/  SEL R6, R6, RZ, !P1 ;  /* 0x000000ff06067207 */ /* 0x000fe40004800000 */
[----:B-1----:R-:W-:Y:S02]  /*cd70*/  IADD3 R28, P0, R12, R21, RZ ;  /* 0x000000150c1c7210 */ /* 0x002fe40007f1e0ff */
[----:B------:R-:W-:Y:S02]  /*cd80*/  LOP3.LUT R130, R3, 0x8, RZ, 0xfc, !PT ;  /* 0x0000000803827812 */ /* 0x000fe400078efcff */
[----:B------:R-:W-:Y:S01]  /*cd90*/  SEL R5, R5, RZ, !P1 ;  /* 0x000000ff05057207 */ /* 0x000fe20004800000 */
[----:B----4-:R-:W-:Y:S01]  /*cda0*/  IMAD.X R29, R11, 0x1, R20, P0 ;  /* 0x000000010b1d7824 */ /* 0x010fe200000e0614 */
[----:B------:R-:W-:Y:S01]  /*cdb0*/  ISETP.NE.U32.AND P2, PT, R6, RZ, PT ;  /* 0x000000ff0600720c */ /* 0x000fe20003f45070 */
[----:B--2---:R-:W-:Y:S01]  /*cdc0*/  HMMA.1688.F32.TF32 R112, R76, R64, R112 ;  /* 0x000000404c70723c */ /* 0x004fe20000081070 */
[----:B------:R-:W-:-:S02]  /*cdd0*/  ISETP.GE.AND P0, PT, R130, UR5, PT ;  /* 0x0000000582007c0c */ /* 0x000fc4000bf06270 */
[----:B------:R-:W-:-:S04]  /*cde0*/  ISETP.NE.U32.AND P3, PT, R5, RZ, PT ;  /* 0x000000ff0500720c */ /* 0x000fc80003f65070 */
[----:B------:R-:W-:Y:S02]  /*cdf0*/  IADD3 R64, P4, R12, R25, RZ ;  /* 0x000000190c407210 */ /* 0x000fe40007f9e0ff */
[----:B------:R-:W-:Y:S01]  /*ce00*/  SEL R6, RZ, 0x4, P0 ;  /* 0x00000004ff067807 */ /* 0x000fe20000000000 */
[----:B-----5:R-:W-:Y:S01]  /*ce10*/  IMAD R5, R7, 0x4000, R0 ;  /* 0x0000400007057824 */ /* 0x020fe200078e0200 */
[----:B------:R-:W-:Y:S01]  /*ce20*/  LOP3.LUT R131, R3, 0xc, RZ, 0xfc, !PT ;  /* 0x0000000c03837812 */ /* 0x000fe200078efcff */
[----:B------:R-:W-:Y:S01]  /*ce30*/  IMAD.X R65, R11, 0x1, R24, P4 ;  /* 0x000000010b417824 */ /* 0x000fe200020e0618 */
[----:B------:R-:W-:Y:S01]  /*ce40*/  BAR.SYNC.DEFER_BLOCKING 0x0 ;  /* 0x0000000000007b1d */ /* 0x000fe20000010000 */
[----:B------:R-:W-:Y:S02]  /*ce50*/  SEL R6, R6, RZ, !P1 ;  /* 0x000000ff06067207 */ /* 0x000fe40004800000 */
[----:B------:R-:W-:-:S03]  /*ce60*/  ISETP.GE.AND P0, PT, R131, UR5, PT ;  /* 0x0000000583007c0c */ /* 0x000fc6000bf06270 */
[----:B------:R-:W-:Y:S01]  /*ce70*/  @!PT LDS RZ, [RZ] ;  /* 0x00000000fffff984 */ /* 0x000fe20000000800 */
[----:B------:R-:W-:Y:S01]  /*ce80*/  @!PT LDS RZ, [RZ] ;  /* 0x00000000fffff984 */ /* 0x000fe20000000800 */
[----:B------:R-:W-:Y:S01]  /*ce90*/  @!PT LDS RZ, [RZ] ;  /* 0x00000000fffff984 */ /* 0x000fe20000000800 */
[----:B------:R1:W-:Y:S01]  /*cea0*/  LDGSTS.E [R5+0x18000], [R64.64], P2 ;  /* 0x1800000040057fae */ /* 0x0003e20009121848 */
[----:B------:R-:W-:Y:S02]  /*ceb0*/  ISETP.NE.U32.AND P2, PT, R6, RZ, PT ;  /* 0x000000ff0600720c */ /* 0x000fe40003f45070 */
[----:B------:R-:W-:Y:S01]  /*cec0*/  SEL R6, RZ, 0x4, P0 ;  /* 0x00000004ff067807 */ /* 0x000fe20000000000 */
[----:B------:R2:W-:Y:S03]  /*ced0*/  LDGSTS.E [R5+0x18400], [R28.64], P3 ;  /* 0x184000001c057fae */ /* 0x0005e60009921848 */
[----:B------:R-:W-:Y:S02]  /*cee0*/  SEL R6, R6, RZ, !P1 ;  /* 0x000000ff06067207 */ /* 0x000fe40004800000 */
[----:B--2---:R-:W-:Y:S02]  /*cef0*/  IADD3 R28, P3, R12, R17, RZ ;  /* 0x000000110c1c7210 */ /* 0x004fe40007f7e0ff */
[----:B------:R-:W-:-:S03]  /*cf00*/  ISETP.NE.U32.AND P0, PT, R6, RZ, PT ;  /* 0x000000ff0600720c */ /* 0x000fc60003f05070 */
[----:B------:R-:W-:-:S05]  /*cf10*/  IMAD.X R29, R11, 0x1, R16, P3 ;  /* 0x000000010b1d7824 */ /* 0x000fca00018e0610 */
[----:B------:R2:W-:Y:S01]  /*cf20*/  LDGSTS.E [R5+0x18800], [R28.64], P2 ;  /* 0x188000001c057fae */ /* 0x0005e20009121848 */
[----:B------:R-:W-:Y:S02]  /*cf30*/  LOP3.LUT R30, R3, 0x10, RZ, 0xfc, !PT ;  /* 0x00000010031e7812 */ /* 0x000fe400078efcff */
[----:B--2---:R-:W-:-:S05]  /*cf40*/  IADD3 R28, P2, R12, R132, RZ ;  /* 0x000000840c1c7210 */ /* 0x004fca0007f5e0ff */
[----:B------:R-:W-:-:S05]  /*cf50*/  IMAD.X R29, R11, 0x1, R133, P2 ;  /* 0x000000010b1d7824 */ /* 0x000fca00010e0685 */
[----:B------:R2:W-:Y:S01]  /*cf60*/  LDGSTS.E [R5+0x18c00], [R28.64], P0 ;  /* 0x18c000001c057fae */ /* 0x0005e20008121848 */
[----:B------:R-:W-:-:S04]  /*cf70*/  ISETP.GE.AND P0, PT, R30, UR5, PT ;  /* 0x000000051e007c0c */ /* 0x000fc8000bf06270 */
[----:B------:R-:W-:Y:S02]  /*cf80*/  SEL R6, RZ, 0x4, P0 ;  /* 0x00000004ff067807 */ /* 0x000fe40000000000 */
[----:B------:R-:W-:Y:S02]  /*cf90*/  LOP3.LUT R8, R3, 0x14, RZ, 0xfc, !PT ;  /* 0x0000001403087812 */ /* 0x000fe400078efcff */
[----:B------:R-:W-:Y:S02]  /*cfa0*/  SEL R6, R6, RZ, !P1 ;  /* 0x000000ff06067207 */ /* 0x000fe40004800000 */
[----:B------:R-:W-:Y:S02]  /*cfb0*/  ISETP.GE.AND P0, PT, R8, UR5, PT ;  /* 0x0000000508007c0c */ /* 0x000fe4000bf06270 */
[----:B------:R-:W-:Y:S02]  /*cfc0*/  ISETP.NE.U32.AND P2, PT, R6, RZ, PT ;  /* 0x000000ff0600720c */ /* 0x000fe40003f45070 */
[----:B------:R-:W-:-:S02]  /*cfd0*/  SEL R6, RZ, 0x4, P0 ;  /* 0x00000004ff067807 */ /* 0x000fc40000000000 */
[----:B--2---:R-:W-:Y:S02]  /*cfe0*/  IADD3 R28, P3, R12, R136, RZ ;  /* 0x000000880c1c7210 */ /* 0x004fe40007f7e0ff */
[----:B------:R-:W-:-:S03]  /*cff0*/  SEL R6, R6, RZ, !P1 ;  /* 0x000000ff06067207 */ /* 0x000fc60004800000 */
[----:B------:R-:W-:Y:S01]  /*d000*/  IMAD.X R29, R11, 0x1, R137, P3 ;  /* 0x000000010b1d7824 */ /* 0x000fe200018e0689 */
[----:B------:R-:W-:-:S04]  /*d010*/  ISETP.NE.U32.AND P0, PT, R6, RZ, PT ;  /* 0x000000ff0600720c */ /* 0x000fc80003f05070 */
        /* <DEDUP_REMOVED lines=83> */
[----:B------:R-:W-:Y:S01]  /*d550*/  IMAD.X R29, R11, 0x1, R181, P2 ;  /* 0x000000010b1d7824 */ /* 0x000fe200010e06b5 */
[----:B------:R-:W-:-:S04]  /*d560*/  LOP3.LUT R8, R3, 0x6, RZ, 0xfc, !PT ;  /* 0x0000000603087812 */ /* 0x000fc800078efcff */
[----:B------:R1:W-:Y:S01]  /*d570*/  LDGSTS.E [R5+0x1bc00], [R28.64], P0 ;  /* 0x1bc000001c057fae */ /* 0x0003e20008121848 */
[----:B------:R-:W-:-:S04]  /*d580*/  ISETP.GE.AND P0, PT, R30, UR5, PT ;  /* 0x000000051e007c0c */ /* 0x000fc8000bf06270 */
[----:B-1----:R-:W-:Y:S02]  /*d590*/  SEL R5, RZ, 0x4, P0 ;  /* 0x00000004ff057807 */ /* 0x002fe40000000000 */
[----:B------:R-:W-:Y:S02]  /*d5a0*/  ISETP.GE.AND P0, PT, R8, UR5, PT ;  /* 0x0000000508007c0c */ /* 0x000fe4000bf06270 */
[----:B------:R-:W-:Y:S02]  /*d5b0*/  SEL R5, R5, RZ, !P1 ;  /* 0x000000ff05057207 */ /* 0x000fe40004800000 */
[----:B------:R-:W-:Y:S02]  /*d5c0*/  SEL R6, RZ, 0x4, P0 ;  /* 0x00000004ff067807 */ /* 0x000fe40000000000 */
[----:B------:R-:W-:Y:S02]  /*d5d0*/  ISETP.NE.U32.AND P0, PT, R5, RZ, PT ;  /* 0x000000ff0500720c */ /* 0x000fe40003f05070 */
[----:B------:R-:W-:-:S02]  /*d5e0*/  SEL R5, R6, RZ, !P1 ;  /* 0x000000ff06057207 */ /* 0x000fc40004800000 */
[----:B------:R-:W-:Y:S02]  /*d5f0*/  IADD3 R28, P3, R12, R23, RZ ;  /* 0x000000170c1c7210 */ /* 0x000fe40007f7e0ff */
[----:B------:R-:W-:Y:S02]  /*d600*/  LOP3.LUT R8, R0, 0x40, RZ, 0x3c, !PT ;  /* 0x0000004000087812 */ /* 0x000fe400078e3cff */
[----:B------:R-:W-:Y:S01]  /*d610*/  ISETP.NE.U32.AND P2, PT, R5, RZ, PT ;  /* 0x000000ff0500720c */ /* 0x000fe20003f45070 */
[----:B------:R-:W-:Y:S02]  /*d620*/  IMAD.X R29, R11, 0x1, R22, P3 ;  /* 0x000000010b1d7824 */ /* 0x000fe400018e0616 */
[----:B------:R-:W-:Y:S01]  /*d630*/  IMAD R5, R7, 0x4000, R8 ;  /* 0x0000400007057824 */ /* 0x000fe200078e0208 */
[----:B------:R-:W-:-:S04]  /*d640*/  LOP3.LUT R30, R3, 0xa, RZ, 0xfc, !PT ;  /* 0x0000000a031e7812 */ /* 0x000fc800078efcff */
[----:B------:R1:W-:Y:S01]  /*d650*/  LDGSTS.E [R5+0x18200], [R28.64], P0 ;  /* 0x182000001c057fae */ /* 0x0003e20008121848 */
[----:B------:R-:W-:Y:S02]  /*d660*/  ISETP.GE.AND P0, PT, R30, UR5, PT ;  /* 0x000000051e007c0c */ /* 0x000fe4000bf06270 */
[----:B------:R-:W-:Y:S02]  /*d670*/  LOP3.LUT R8, R3, 0xe, RZ, 0xfc, !PT ;  /* 0x0000000e03087812 */ /* 0x000fe400078efcff */
[----:B------:R-:W-:Y:S01]  /*d680*/  SEL R6, RZ, 0x4, P0 ;  /* 0x00000004ff067807 */ /* 0x000fe20000000000 */
[----:B---3--:R-:W-:Y:S01]  /*d690*/  HMMA.1688.F32.TF32 R104, R68, R66, R104 ;  /* 0x000000424468723c */ /* 0x008fe20000081068 */
[----:B------:R-:W-:Y:S02]  /*d6a0*/  ISETP.GE.AND P0, PT, R8, UR5, PT ;  /* 0x0000000508007c0c */ /* 0x000fe4000bf06270 */
[----:B------:R-:W-:Y:S02]  /*d6b0*/  SEL R6, R6, RZ, !P1 ;  /* 0x000000ff06067207 */ /* 0x000fe40004800000 */
[----:B------:R-:W-:-:S03]  /*d6c0*/  SEL R8, RZ, 0x4, P0 ;  /* 0x00000004ff087807 */ /* 0x000fc60000000000 */
[----:B------:R-:W-:Y:S01]  /*d6d0*/  HMMA.1688.F32.TF32 R36, R68, R126, R36 ;  /* 0x0000007e4424723c */ /* 0x000fe20000081024 */
[----:B------:R-:W-:-:S07]  /*d6e0*/  ISETP.NE.U32.AND P0, PT, R6, RZ, PT ;  /* 0x000000ff0600720c */ /* 0x000fce0003f05070 */
[C---:B------:R-:W-:Y:S08]  /*d6f0*/  HMMA.1688.F32.TF32 R40, R68.reuse, R122, R40 ;  /* 0x0000007a4428723c */ /* 0x040ff00000081028 */
[----:B------:R-:W-:Y:S01]  /*d700*/  HMMA.1688.F32.TF32 R44, R68, R118, R44 ;  /* 0x00000076442c723c */ /* 0x000fe2000008102c */
[----:B------:R-:W-:Y:S01]  /*d710*/  SEL R6, R8, RZ, !P1 ;  /* 0x000000ff08067207 */ /* 0x000fe20004800000 */
[----:B------:R-:W2:Y:S05]  /*d720*/  LDL R71, [R1+0x90] ;  /* 0x0000900001477983 */ /* 0x000eaa0000100800 */
[----:B------:R-:W-:-:S05]  /*d730*/  IADD3 R68, P3, R12, R19, RZ ;  /* 0x000000130c447210 */ /* 0x000fca0007f7e0ff */
[----:B------:R-:W-:Y:S01]  /*d740*/  IMAD.X R69, R11, 0x1, R18, P3 ;  /* 0x000000010b457824 */ /* 0x000fe200018e0612 */
[----:B-1----:R-:W-:Y:S02]  /*d750*/  IADD3 R28, P3, R12, R15, RZ ;  /* 0x0000000f0c1c7210 */ /* 0x002fe40007f7e0ff */
[----:B------:R-:W-:Y:S02]  /*d760*/  LOP3.LUT R30, R3, 0x12, RZ, 0xfc, !PT ;  /* 0x00000012031e7812 */ /* 0x000fe400078efcff */
[----:B------:R1:W-:Y:S01]  /*d770*/  LDGSTS.E [R5+0x18600], [R68.64], P2 ;  /* 0x1860000044057fae */ /* 0x0003e20009121848 */
[----:B------:R-:W-:Y:S01]  /*d780*/  IMAD.X R29, R11, 0x1, R31, P3 ;  /* 0x000000010b1d7824 */ /* 0x000fe200018e061f */
[----:B------:R-:W-:Y:S01]  /*d790*/  ISETP.NE.U32.AND P2, PT, R6, RZ, PT ;  /* 0x000000ff0600720c */ /* 0x000fe20003f45070 */
[----:B------:R-:W-:Y:S01]  /*d7a0*/  HMMA.1688.F32.TF32 R80, R76, R124, R80 ;  /* 0x0000007c4c50723c */ /* 0x000fe20000081050 */
[----:B------:R-:W-:Y:S02]  /*d7b0*/  LOP3.LUT R70, R3, 0x16, RZ, 0xfc, !PT ;  /* 0x0000001603467812 */ /* 0x000fe400078efcff */
[----:B------:R3:W-:Y:S01]  /*d7c0*/  LDGSTS.E [R5+0x18a00], [R28.64], P0 ;  /* 0x18a000001c057fae */ /* 0x0007e20008121848 */
[----:B------:R-:W-:-:S02]  /*d7d0*/  ISETP.GE.AND P0, PT, R30, UR5, PT ;  /* 0x000000051e007c0c */ /* 0x000fc4000bf06270 */
[----:B-1----:R-:W-:Y:S02]  /*d7e0*/  IADD3 R68, P3, R12, R134, RZ ;  /* 0x000000860c447210 */ /* 0x002fe40007f7e0ff */
[----:B------:R-:W-:Y:S01]  /*d7f0*/  HMMA.1688.F32.TF32 R92, R76, R120, R92 ;  /* 0x000000784c5c723c */ /* 0x000fe2000008105c */
[----:B------:R-:W-:Y:S02]  /*d800*/  SEL R6, RZ, 0x4, P0 ;  /* 0x00000004ff067807 */ /* 0x000fe40000000000 */
[----:B------:R-:W-:-:S05]  /*d810*/  IMAD.X R69, R11, 0x1, R135, P3 ;  /* 0x000000010b457824 */ /* 0x000fca00018e0687 */
[----:B------:R-:W-:Y:S01]  /*d820*/  HMMA.1688.F32.TF32 R96, R76, R116, R96 ;  /* 0x000000744c60723c */ /* 0x000fe20000081060 */
[C---:B------:R-:W-:Y:S01]  /*d830*/  LOP3.LUT R30, R3.reuse, 0x1a, RZ, 0xfc, !PT ;  /* 0x0000001a031e7812 */ /* 0x040fe200078efcff */
[----:B------:R1:W-:Y:S01]  /*d840*/  LDGSTS.E [R5+0x18e00], [R68.64], P2 ;  /* 0x18e0000044057fae */ /* 0x0003e20009121848 */
[----:B------:R-:W-:Y:S02]  /*d850*/  ISETP.GE.AND P0, PT, R70, UR5, PT ;  /* 0x0000000546007c0c */ /* 0x000fe4000bf06270 */
[----:B------:R-:W-:Y:S01]  /*d860*/  SEL R8, R6, RZ, !P1 ;  /* 0x000000ff06087207 */ /* 0x000fe20004800000 */
[----:B------:R-:W4:Y:S01]  /*d870*/  LDL R79, [R1+0x10] ;  /* 0x00001000014f7983 */ /* 0x000f220000100800 */
[----:B------:R-:W-:Y:S02]  /*d880*/  ISETP.GE.AND P2, PT, R30, UR5, PT ;  /* 0x000000051e007c0c */ /* 0x000fe4000bf46270 */
[----:B------:R-:W-:Y:S01]  /*d890*/  SEL R6, RZ, 0x4, P0 ;  /* 0x00000004ff067807 */ /* 0x000fe20000000000 */
[----:B------:R-:W-:Y:S01]  /*d8a0*/  HMMA.1688.F32.TF32 R100, R72, R66, R100 ;  /* 0x000000424864723c */ /* 0x000fe20000081064 */
[----:B------:R-:W-:Y:S01]  /*d8b0*/  LOP3.LUT R30, R3, 0x1e, RZ, 0xfc, !PT ;  /* 0x0000001e031e7812 */ /* 0x000fe200078efcff */
[----:B------:R-:W2:Y:S01]  /*d8c0*/  LDL R78, [R1+0x4c] ;  /* 0x00004c00014e7983 */ /* 0x000ea20000100800 */
[----:B------:R-:W-:-:S02]  /*d8d0*/  SEL R6, R6, RZ, !P1 ;  /* 0x000000ff06067207 */ /* 0x000fc40004800000 */
[----:B------:R-:W-:Y:S01]  /*d8e0*/  ISETP.GE.AND P3, PT, R30, UR5, PT ;  /* 0x000000051e007c0c */ /* 0x000fe2000bf66270 */
[----:B------:R-:W2:Y:S01]  /*d8f0*/  LDL R77, [R1+0x30] ;  /* 0x00003000014d7983 */ /* 0x000ea20000100800 */
[----:B------:R-:W-:Y:S02]  /*d900*/  ISETP.NE.U32.AND P0, PT, R8, RZ, PT ;  /* 0x000000ff0800720c */ /* 0x000fe40003f05070 */
[----:B------:R-:W-:Y:S01]  /*d910*/  SEL R8, RZ, 0x4, P2 ;  /* 0x00000004ff087807 */ /* 0x000fe20001000000 */
[C---:B------:R-:W-:Y:S01]  /*d920*/  HMMA.1688.F32.TF32 R88, R72.reuse, R126, R88 ;  /* 0x0000007e4858723c */ /* 0x040fe20000081058 */
[----:B------:R-:W-:Y:S01]  /*d930*/  ISETP.NE.U32.AND P2, PT, R6, RZ, PT ;  /* 0x000000ff0600720c */ /* 0x000fe20003f45070 */
[----:B------:R-:W2:Y:S01]  /*d940*/  LDL R76, [R1+0x6c] ;  /* 0x00006c00014c7983 */ /* 0x000ea20000100800 */
[----:B------:R-:W-:Y:S02]  /*d950*/  SEL R6, RZ, 0x4, P3 ;  /* 0x00000004ff067807 */ /* 0x000fe40001800000 */
[----:B---3--:R-:W-:Y:S01]  /*d960*/  IADD3 R28, P3, R12, R138, RZ ;  /* 0x0000008a0c1c7210 */ /* 0x008fe20007f7e0ff */
[----:B-1----:R-:W3:Y:S01]  /*d970*/  LDL R69, [R1+0xb0] ;  /* 0x0000b00001457983 */ /* 0x002ee20000100800 */
[----:B------:R-:W-:Y:S01]  /*d980*/  LOP3.LUT R30, R3, 0x22, RZ, 0xfc, !PT ;  /* 0x00000022031e7812 */ /* 0x000fe200078efcff */
[----:B------:R-:W-:Y:S01]  /*d990*/  HMMA.1688.F32.TF32 R84, R72, R122, R84 ;  /* 0x0000007a4854723c */ /* 0x000fe20000081054 */
[----:B------:R-:W-:Y:S01]  /*d9a0*/  SEL R6, R6, RZ, !P1 ;  /* 0x000000ff06067207 */ /* 0x000fe20004800000 */
[----:B------:R-:W-:Y:S01]  /*d9b0*/  IMAD.X R29, R11, 0x1, R139, P3 ;  /* 0x000000010b1d7824 */ /* 0x000fe200018e068b */
[----:B------:R-:W-:-:S02]  /*d9c0*/  ISETP.GE.AND P3, PT, R30, UR5, PT ;  /* 0x000000051e007c0c */ /* 0x000fc4000bf66270 */
[----:B------:R-:W-:-:S03]  /*d9d0*/  SEL R8, R8, RZ, !P1 ;  /* 0x000000ff08087207 */ /* 0x000fc60004800000 */
[----:B------:R-:W-:Y:S01]  /*d9e0*/  HMMA.1688.F32.TF32 R32, R72, R118, R32 ;  /* 0x000000764820723c */ /* 0x000fe20000081020 */
[----:B------:R-:W-:Y:S01]  /*d9f0*/  ISETP.NE.U32.AND P5, PT, R6, RZ, PT ;  /* 0x000000ff0600720c */ /* 0x000fe20003fa5070 */
[----:B------:R1:W-:Y:S01]  /*da00*/  LDGSTS.E [R5+0x19200], [R28.64], P0 ;  /* 0x192000001c057fae */ /* 0x0003e20008121848 */
[----:B------:R-:W-:-:S05]  /*da10*/  LOP3.LUT R70, R3, 0x26, RZ, 0xfc, !PT ;  /* 0x0000002603467812 */ /* 0x000fca00078efcff */
[C---:B------:R-:W-:Y:S01]  /*da20*/  HMMA.1688.F32.TF32 R64, R60.reuse, R66, R112 ;  /* 0x000000423c40723c */ /* 0x040fe20000081070 */
[----:B------:R-:W-:Y:S01]  /*da30*/  SEL R6, RZ, 0x4, P3 ;  /* 0x00000004ff067807 */ /* 0x000fe20001800000 */
[----:B------:R-:W2:Y:S06]  /*da40*/  LDL R75, [R1+0x50] ;  /* 0x00005000014b7983 */ /* 0x000eac0000100800 */
[C---:B------:R-:W-:Y:S01]  /*da50*/  HMMA.1688.F32.TF32 R124, R60.reuse, R126, R80 ;  /* 0x0000007e3c7c723c */ /* 0x040fe20000081050 */
[----:B------:R-:W-:Y:S01]  /*da60*/  ISETP.NE.U32.AND P4, PT, R8, RZ, PT ;  /* 0x000000ff0800720c */ /* 0x000fe20003f85070 */
[----:B------:R-:W2:Y:S06]  /*da70*/  LDL R81, [R1+0xc] ;  /* 0x00000c0001517983 */ /* 0x000eac0000100800 */
[----:B------:R-:W-:Y:S01]  /*da80*/  HMMA.1688.F32.TF32 R120, R60, R122, R92 ;  /* 0x0000007a3c78723c */ /* 0x000fe2000008105c */
[C---:B------:R-:W-:Y:S01]  /*da90*/  LOP3.LUT R30, R3.reuse, 0x2a, RZ, 0xfc, !PT ;  /* 0x0000002a031e7812 */ /* 0x040fe200078efcff */
[----:B------:R-:W3:Y:S01]  /*daa0*/  LDL R80, [R1+0x2c] ;  /* 0x00002c0001507983 */ /* 0x000ee20000100800 */
[----:B------:R-:W-:-:S03]  /*dab0*/  LOP3.LUT R68, R3, 0x32, RZ, 0xfc, !PT ;  /* 0x0000003203447812 */ /* 0x000fc600078efcff */
[----:B------:R-:W3:Y:S02]  /*dac0*/  LDL R73, [R1+0x70] ;  /* 0x0000700001497983 */ /* 0x000ee40000100800 */
[----:B------:R-:W-:Y:S02]  /*dad0*/  HMMA.1688.F32.TF32 R116, R60, R118, R96 ;  /* 0x000000763c74723c */ /* 0x000fe40000081060 */
[----:B------:R-:W3:Y:S04]  /*dae0*/  LDL R74, [R1+0x8c] ;  /* 0x00008c00014a7983 */ /* 0x000ee80000100800 */
[----:B------:R-:W3:Y:S01]  /*daf0*/  LDL R72, [R1+0xac] ;  /* 0x0000ac0001487983 */ /* 0x000ee20000100800 */
[----:B------:R-:W-:Y:S02]  /*db00*/  IADD3 R60, P6, R12, R142, RZ ;  /* 0x0000008e0c3c7210 */ /* 0x000fe40007fde0ff */
[----:B------:R-:W-:-:S02]  /*db10*/  ISETP.GE.AND P0, PT, R70, UR5, PT ;  /* 0x0000000546007c0c */ /* 0x000fc4000bf06270 */
[----:B------:R-:W-:Y:S01]  /*db20*/  SEL R6, R6, RZ, !P1 ;  /* 0x000000ff06067207 */ /* 0x000fe20004800000 */
[C---:B------:R-:W-:Y:S01]  /*db30*/  IMAD.X R61, R11.reuse, 0x1, R143, P6 ;  /* 0x000000010b3d7824 */ /* 0x040fe200030e068f */
[----:B------:R-:W-:Y:S01]  /*db40*/  IADD3 R62, P6, R12, R146, RZ ;  /* 0x000000920c3e7210 */ /* 0x000fe20007fde0ff */
[----:B------:R-:W3:Y:S01]  /*db50*/  LDL R70, [R1+0xcc] ;  /* 0x0000cc0001467983 */ /* 0x000ee20000100800 */
[----:B------:R-:W-:Y:S02]  /*db60*/  ISETP.GE.AND P3, PT, R30, UR5, PT ;  /* 0x000000051e007c0c */ /* 0x000fe4000bf66270 */
[----:B------:R-:W-:Y:S01]  /*db70*/  SEL R8, RZ, 0x4, P0 ;  /* 0x00000004ff087807 */ /* 0x000fe20000000000 */
[----:B------:R-:W-:Y:S01]  /*db80*/  IMAD.X R63, R11, 0x1, R147, P6 ;  /* 0x000000010b3f7824 */ /* 0x000fe200030e0693 */
[----:B------:R-:W-:Y:S01]  /*db90*/  ISETP.NE.U32.AND P0, PT, R6, RZ, PT ;  /* 0x000000ff0600720c */ /* 0x000fe20003f05070 */
[----:B------:R1:W-:Y:S02]  /*dba0*/  LDGSTS.E [R5+0x19600], [R60.64], P2 ;  /* 0x196000003c057fae */ /* 0x0003e40009121848 */
[----:B-1----:R-:W-:-:S02]  /*dbb0*/  IADD3 R28, P6, R12, R150, RZ ;  /* 0x000000960c1c7210 */ /* 0x002fc40007fde0ff */
[----:B------:R-:W-:Y:S01]  /*dbc0*/  SEL R6, RZ, 0x4, P3 ;  /* 0x00000004ff067807 */ /* 0x000fe20001800000 */
[----:B------:R1:W-:Y:S01]  /*dbd0*/  LDGSTS.E [R5+0x19a00], [R62.64], P4 ;  /* 0x19a000003e057fae */ /* 0x0003e2000a121848 */
[----:B------:R-:W-:Y:S01]  /*dbe0*/  LOP3.LUT R30, R3, 0x2e, RZ, 0xfc, !PT ;  /* 0x0000002e031e7812 */ /* 0x000fe200078efcff */
[----:B------:R-:W-:Y:S01]  /*dbf0*/  IMAD.X R29, R11, 0x1, R151, P6 ;  /* 0x000000010b1d7824 */ /* 0x000fe200030e0697 */
[----:B------:R-:W-:Y:S02]  /*dc00*/  SEL R6, R6, RZ, !P1 ;  /* 0x000000ff06067207 */ /* 0x000fe40004800000 */
[----:B------:R-:W-:Y:S02]  /*dc10*/  ISETP.GE.AND P6, PT, R30, UR5, PT ;  /* 0x000000051e007c0c */ /* 0x000fe4000bfc6270 */
[----:B------:R-:W-:Y:S01]  /*dc20*/  IADD3 R60, P4, R12, R154, RZ ;  /* 0x0000009a0c3c7210 */ /* 0x000fe20007f9e0ff */
[----:B------:R-:W1:Y:S01]  /*dc30*/  S2R R131, SR_TID.X ;  /* 0x0000000000837919 */ /* 0x000e620000002100 */
[----:B------:R-:W-:-:S02]  /*dc40*/  ISETP.NE.U32.AND P2, PT, R6, RZ, PT ;  /* 0x000000ff0600720c */ /* 0x000fc40003f45070 */
[----:B------:R-:W-:Y:S01]  /*dc50*/  SEL R6, RZ, 0x4, P6 ;  /* 0x00000004ff067807 */ /* 0x000fe20003000000 */
[----:B------:R-:W-:Y:S01]  /*dc60*/  IMAD.X R61, R11, 0x1, R155, P4 ;  /* 0x000000010b3d7824 */ /* 0x000fe200020e069b */
[----:B------:R-:W-:Y:S01]  /*dc70*/  LOP3.LUT R30, R3, 0x36, RZ, 0xfc, !PT ;  /* 0x00000036031e7812 */ /* 0x000fe200078efcff */
[----:B------:R1:W-:Y:S01]  /*dc80*/  LDGSTS.E [R5+0x19e00], [R28.64], P5 ;  /* 0x19e000001c057fae */ /* 0x0003e2000a921848 */
[----:B------:R-:W-:Y:S02]  /*dc90*/  SEL R8, R8, RZ, !P1 ;  /* 0x000000ff08087207 */ /* 0x000fe40004800000 */
[----:B------:R-:W-:Y:S01]  /*dca0*/  ISETP.GE.AND P4, PT, R68, UR5, PT ;  /* 0x0000000544007c0c */ /* 0x000fe2000bf86270 */
[----:B------:R1:W-:Y:S01]  /*dcb0*/  LDGSTS.E [R5+0x1a200], [R60.64], P0 ;  /* 0x1a2000003c057fae */ /* 0x0003e20008121848 */
[----:B------:R-:W-:Y:S02]  /*dcc0*/  SEL R6, R6, RZ, !P1 ;  /* 0x000000ff06067207 */ /* 0x000fe40004800000 */
[----:B------:R-:W-:-:S02]  /*dcd0*/  ISETP.GE.AND P6, PT, R30, UR5, PT ;  /* 0x000000051e007c0c */ /* 0x000fc4000bfc6270 */
[----:B------:R-:W-:Y:S02]  /*dce0*/  LOP3.LUT R68, R3, 0x3e, RZ, 0xfc, !PT ;  /* 0x0000003e03447812 */ /* 0x000fe400078efcff */
[----:B------:R-:W-:Y:S02]  /*dcf0*/  ISETP.NE.U32.AND P3, PT, R8, RZ, PT ;  /* 0x000000ff0800720c */ /* 0x000fe40003f65070 */
[----:B------:R-:W-:Y:S02]  /*dd00*/  SEL R8, RZ, 0x4, P4 ;  /* 0x00000004ff087807 */ /* 0x000fe40002000000 */
[----:B------:R-:W-:Y:S02]  /*dd10*/  ISETP.NE.U32.AND P4, PT, R6, RZ, PT ;  /* 0x000000ff0600720c */ /* 0x000fe40003f85070 */
[----:B------:R-:W-:Y:S02]  /*dd20*/  SEL R6, RZ, 0x4, P6 ;  /* 0x00000004ff067807 */ /* 0x000fe40003000000 */
[----:B------:R-:W-:-:S02]  /*dd30*/  ISETP.GE.AND P6, PT, R68, UR5, PT ;  /* 0x0000000544007c0c */ /* 0x000fc4000bfc6270 */
[----:B------:R-:W3:Y:S01]  /*dd40*/  LDL R68, [R1+0xd0] ;  /* 0x0000d00001447983 */ /* 0x000ee20000100800 */
[----:B-1----:R-:W-:Y:S02]  /*dd50*/  IADD3 R28, P5, R12, R158, RZ ;  /* 0x0000009e0c1c7210 */ /* 0x002fe40007fbe0ff */
[----:B------:R-:W-:-:S03]  /*dd60*/  LOP3.LUT R30, R3, 0x3a, RZ, 0xfc, !PT ;  /* 0x0000003a031e7812 */ /* 0x000fc600078efcff */
[C---:B------:R-:W-:Y:S01]  /*dd70*/  IMAD.X R29, R11.reuse, 0x1, R159, P5 ;  /* 0x000000010b1d7824 */ /* 0x040fe200028e069f */
[----:B------:R-:W-:Y:S02]  /*dd80*/  IADD3 R62, P5, R12, R162, RZ ;  /* 0x000000a20c3e7210 */ /* 0x000fe40007fbe0ff */
[----:B------:R-:W-:Y:S02]  /*dd90*/  SEL R6, R6, RZ, !P1 ;  /* 0x000000ff06067207 */ /* 0x000fe40004800000 */
[----:B------:R1:W-:Y:S01]  /*dda0*/  LDGSTS.E [R5+0x1a600], [R28.64], P3 ;  /* 0x1a6000001c057fae */ /* 0x0003e20009921848 */
[----:B------:R-:W-:Y:S01]  /*ddb0*/  IMAD.X R63, R11, 0x1, R163, P5 ;  /* 0x000000010b3f7824 */ /* 0x000fe200028e06a3 */
[----:B------:R-:W-:Y:S02]  /*ddc0*/  ISETP.GE.AND P3, PT, R30, UR5, PT ;  /* 0x000000051e007c0c */ /* 0x000fe4000bf66270 */
[----:B------:R-:W-:Y:S02]  /*ddd0*/  LOP3.LUT R30, R131, 0x3f, RZ, 0xc0, !PT ;  /* 0x0000003f831e7812 */ /* 0x000fe400078ec0ff */
[----:B------:R-:W-:Y:S01]  /*dde0*/  ISETP.NE.U32.AND P5, PT, R6, RZ, PT ;  /* 0x000000ff0600720c */ /* 0x000fe20003fa5070 */
[----:B------:R1:W-:Y:S01]  /*ddf0*/  LDGSTS.E [R5+0x1aa00], [R62.64], P2 ;  /* 0x1aa000003e057fae */ /* 0x0003e20009121848 */
[----:B------:R-:W-:-:S02]  /*de00*/  SEL R8, R8, RZ, !P1 ;  /* 0x000000ff08087207 */ /* 0x000fc40004800000 */
[----:B------:R-:W-:Y:S02]  /*de10*/  SEL R6, RZ, 0x4, P3 ;  /* 0x00000004ff067807 */ /* 0x000fe40001800000 */
[----:B------:R-:W-:Y:S02]  /*de20*/  ISETP.GE.AND P3, PT, R30, UR5, PT ;  /* 0x000000051e007c0c */ /* 0x000fe4000bf66270 */
[----:B-1----:R-:W-:Y:S02]  /*de30*/  IADD3 R28, P2, R12, R166, RZ ;  /* 0x000000a60c1c7210 */ /* 0x002fe40007f5e0ff */
[----:B------:R-:W-:Y:S02]  /*de40*/  ISETP.NE.U32.AND P0, PT, R8, RZ, PT ;  /* 0x000000ff0800720c */ /* 0x000fe40003f05070 */
[----:B------:R-:W-:Y:S02]  /*de50*/  SEL R8, RZ, 0x4, P6 ;  /* 0x00000004ff087807 */ /* 0x000fe40003000000 */
[----:B------:R-:W-:Y:S01]  /*de60*/  SEL R30, RZ, 0x4, P3 ;  /* 0x00000004ff1e7807 */ /* 0x000fe20001800000 */
[----:B------:R-:W-:Y:S01]  /*de70*/  IMAD.X R29, R11, 0x1, R167, P2 ;  /* 0x000000010b1d7824 */ /* 0x000fe200010e06a7 */
[----:B------:R-:W-:-:S02]  /*de80*/  SEL R6, R6, RZ, !P1 ;  /* 0x000000ff06067207 */ /* 0x000fc40004800000 */
[----:B------:R-:W-:Y:S02]  /*de90*/  IADD3 R62, P2, R12, R170, RZ ;  /* 0x000000aa0c3e7210 */ /* 0x000fe40007f5e0ff */
[----:B------:R-:W-:Y:S01]  /*dea0*/  SEL R8, R8, RZ, !P1 ;  /* 0x000000ff08087207 */ /* 0x000fe20004800000 */
[----:B------:R1:W-:Y:S01]  /*deb0*/  LDGSTS.E [R5+0x1ae00], [R28.64], P4 ;  /* 0x1ae000001c057fae */ /* 0x0003e2000a121848 */
[----:B------:R-:W-:Y:S02]  /*dec0*/  SEL R30, R30, RZ, !P1 ;  /* 0x000000ff1e1e7207 */ /* 0x000fe40004800000 */
[----:B------:R-:W-:Y:S01]  /*ded0*/  IADD3 R60, P1, R12, R174, RZ ;  /* 0x000000ae0c3c7210 */ /* 0x000fe20007f3e0ff */
[C---:B------:R-:W-:Y:S01]  /*dee0*/  IMAD.X R63, R11.reuse, 0x1, R171, P2 ;  /* 0x000000010b3f7824 */ /* 0x040fe200010e06ab */
[----:B------:R-:W-:Y:S02]  /*def0*/  ISETP.NE.U32.AND P3, PT, R6, RZ, PT ;  /* 0x000000ff0600720c */ /* 0x000fe40003f65070 */
[----:B------:R-:W-:Y:S01]  /*df00*/  ISETP.NE.U32.AND P2, PT, R8, RZ, PT ;  /* 0x000000ff0800720c */ /* 0x000fe20003f45070 */
[----:B------:R-:W-:Y:S01]  /*df10*/  IMAD.X R61, R11, 0x1, R175, P1 ;  /* 0x000000010b3d7824 */ /* 0x000fe200008e06af */
[----:B------:R-:W-:Y:S01]  /*df20*/  ISETP.NE.U32.AND P4, PT, R30, RZ, PT ;  /* 0x000000ff1e00720c */ /* 0x000fe20003f85070 */
[----:B------:R1:W-:Y:S02]  /*df30*/  LDGSTS.E [R5+0x1b200], [R62.64], P0 ;  /* 0x1b2000003e057fae */ /* 0x0003e40008121848 */
[----:B-1----:R-:W-:-:S02]  /*df40*/  IADD3 R28, P6, R12, R178, RZ ;  /* 0x000000b20c1c7210 */ /* 0x002fc40007fde0ff */
[----:B------:R1:W-:Y:S03]  /*df50*/  LDGSTS.E [R5+0x1b600], [R60.64], P5 ;  /* 0x1b6000003c057fae */ /* 0x0003e6000a921848 */
[----:B------:R-:W-:Y:S01]  /*df60*/  IMAD.X R29, R11, 0x1, R179, P6 ;  /* 0x000000010b1d7824 */ /* 0x000fe200030e06b3 */
[----:B------:R-:W3:Y:S01]  /*df70*/  LDL R8, [R1+0xd8] ;  /* 0x0000d80001087983 */ /* 0x000ee20000100800 */
[----:B------:R-:W-:-:S03]  /*df80*/  IADD3 R62, P0, R12, R182, RZ ;  /* 0x000000b60c3e7210 */ /* 0x000fc60007f1e0ff */
[----:B------:R1:W-:Y:S02]  /*df90*/  LDGSTS.E [R5+0x1ba00], [R28.64], P3 ;  /* 0x1ba000001c057fae */ /* 0x0003e40009921848 */
[----:B-1----:R-:W-:Y:S01]  /*dfa0*/  IADD3 R60, P1, R9, R184, RZ ;  /* 0x000000b8093c7210 */ /* 0x002fe20007f3e0ff */
[----:B------:R-:W-:Y:S01]  /*dfb0*/  IMAD.X R63, R11, 0x1, R183, P0 ;  /* 0x000000010b3f7824 */ /* 0x000fe200000e06b7 */
[----:B------:R-:W3:Y:S01]  /*dfc0*/  LDL R30, [R1+0xb8] ;  /* 0x0000b800011e7983 */ /* 0x000ee20000100800 */
[----:B------:R-:W-:Y:S02]  /*dfd0*/  IMAD R6, R7, 0x8000, R2 ;  /* 0x0000800007067824 */ /* 0x000fe400078e0202 */
[----:B------:R-:W-:Y:S01]  /*dfe0*/  IMAD.X R61, R13, 0x1, R185, P1 ;  /* 0x000000010d3d7824 */ /* 0x000fe200008e06b9 */
[----:B------:R1:W-:Y:S01]  /*dff0*/  LDGSTS.E [R5+0x1be00], [R62.64], P2 ;  /* 0x1be000003e057fae */ /* 0x0003e20009121848 */
[----:B------:R-:W-:-:S03]  /*e000*/  IADD3 R28, P0, R9, R192, RZ ;  /* 0x000000c0091c7210 */ /* 0x000fc60007f1e0ff */
[----:B------:R-:W0:Y:S02]  /*e010*/  LDGDEPBAR ;  /* 0x00000000000079af */ /* 0x000e240000000000 */
[----:B------:R-:W-:Y:S02]  /*e020*/  IMAD.X R29, R13, 0x1, R193, P0 ;  /* 0x000000010d1d7824 */ /* 0x000fe400000e06c1 */
[----:B------:R1:W-:Y:S02]  /*e030*/  LDGSTS.E [R6], [R60.64], P4 ;  /* 0x000000003c067fae */ /* 0x0003e4000a121848 */
[----:B-1----:R-:W-:Y:S02]  /*e040*/  IADD3 R62, P1, R9, R200, RZ ;  /* 0x000000c8093e7210 */ /* 0x002fe40007f3e0ff */
[----:B------:R1:W-:Y:S03]  /*e050*/  LDGSTS.E [R6+0x800], [R28.64], P4 ;  /* 0x008000001c067fae */ /* 0x0003e6000a121848 */
[----:B------:R-:W-:Y:S01]  /*e060*/  IMAD.X R63, R13, 0x1, R201, P1 ;  /* 0x000000010d3f7824 */ /* 0x000fe200008e06c9 */
[----:B------:R-:W-:-:S04]  /*e070*/  IADD3 R60, P0, R9, R208, RZ ;  /* 0x000000d0093c7210 */ /* 0x000fc80007f1e0ff */
[----:B------:R1:W-:Y:S02]  /*e080*/  LDGSTS.E [R6+0x1000], [R62.64], P4 ;  /* 0x010000003e067fae */ /* 0x0003e4000a121848 */
[----:B-1----:R-:W-:Y:S01]  /*e090*/  IADD3 R28, P1, R9, R216, RZ ;  /* 0x000000d8091c7210 */ /* 0x002fe20007f3e0ff */
[----:B------:R-:W-:-:S04]  /*e0a0*/  IMAD.X R61, R13, 0x1, R209, P0 ;  /* 0x000000010d3d7824 */ /* 0x000fc800000e06d1 */
[----:B------:R-:W-:Y:S01]  /*e0b0*/  IMAD.X R29, R13, 0x1, R217, P1 ;  /* 0x000000010d1d7824 */ /* 0x000fe200008e06d9 */
[----:B------:R1:W-:Y:S01]  /*e0c0*/  LDGSTS.E [R6+0x1800], [R60.64], P4 ;  /* 0x018000003c067fae */ /* 0x0003e2000a121848 */
[----:B------:R-:W-:-:S03]  /*e0d0*/  IADD3 R62, P0, R9, R224, RZ ;  /* 0x000000e0093e7210 */ /* 0x000fc60007f1e0ff */
[----:B------:R1:W-:Y:S02]  /*e0e0*/  LDGSTS.E [R6+0x2000], [R28.64], P4 ;  /* 0x020000001c067fae */ /* 0x0003e4000a121848 */
[----:B------:R-:W-:Y:S01]  /*e0f0*/  IMAD.X R63, R13, 0x1, R225, P0 ;  /* 0x000000010d3f7824 */ /* 0x000fe200000e06e1 */
[----:B-1----:R-:W-:-:S04]  /*e100*/  IADD3 R60, P1, R9, R232, RZ ;  /* 0x000000e8093c7210 */ /* 0x002fc80007f3e0ff */
[----:B------:R1:W-:Y:S01]  /*e110*/  LDGSTS.E [R6+0x2800], [R62.64], P4 ;  /* 0x028000003e067fae */ /* 0x0003e2000a121848 */
[----:B------:R-:W-:Y:S01]  /*e120*/  IADD3 R28, P0, R9, R240, RZ ;  /* 0x000000f0091c7210 */ /* 0x000fe20007f1e0ff */
[----:B------:R-:W-:-:S04]  /*e130*/  IMAD.X R61, R13, 0x1, R233, P1 ;  /* 0x000000010d3d7824 */ /* 0x000fc800008e06e9 */
[----:B------:R-:W-:Y:S01]  /*e140*/  IMAD.X R29, R13, 0x1, R241, P0 ;  /* 0x000000010d1d7824 */ /* 0x000fe200000e06f1 */
[----:B------:R2:W-:Y:S01]  /*e150*/  LDGSTS.E [R6+0x3000], [R60.64], P4 ;  /* 0x030000003c067fae */ /* 0x0005e2000a121848 */
[----:B-1----:R-:W-:-:S03]  /*e160*/  IADD3 R62, P1, R9, R248, RZ ;  /* 0x000000f8093e7210 */ /* 0x002fc60007f3e0ff */
[----:B------:R3:W-:Y:S02]  /*e170*/  LDGSTS.E [R6+0x3800], [R28.64], P4 ;  /* 0x038000001c067fae */ /* 0x0007e4000a121848 */
[----:B------:R-:W-:-:S05]  /*e180*/  IMAD.X R63, R13, 0x1, R249, P1 ;  /* 0x000000010d3f7824 */ /* 0x000fca00008e06f9 */
[----:B------:R1:W-:Y:S01]  /*e190*/  LDGSTS.E [R6+0x4000], [R62.64], P4 ;  /* 0x040000003e067fae */ /* 0x0003e2000a121848 */
[----:B--2---:R-:W-:-:S03]  /*e1a0*/  IADD3 R60, P0, R9, R81, RZ ;  /* 0x00000051093c7210 */ /* 0x004fc60007f1e0ff */
[----:B------:R-:W2:Y:S02]  /*e1b0*/  LDL R81, [R1+0x4] ;  /* 0x0000040001517983 */ /* 0x000ea40000100800 */
[----:B----4-:R-:W-:Y:S01]  /*e1c0*/  IMAD.X R61, R13, 0x1, R79, P0 ;  /* 0x000000010d3d7824 */ /* 0x010fe200000e064f */
[C---:B---3--:R-:W-:Y:S01]  /*e1d0*/  IADD3 R28, P1, R9.reuse, R80, RZ ;  /* 0x00000050091c7210 */ /* 0x048fe20007f3e0ff */
[----:B------:R-:W3:Y:S01]  /*e1e0*/  LDL R79, [R1+0x14] ;  /* 0x00001400014f7983 */ /* 0x000ee20000100800 */
[----:B-1----:R-:W-:-:S03]  /*e1f0*/  IADD3 R62, P0, R9, R78, RZ ;  /* 0x0000004e093e7210 */ /* 0x002fc60007f1e0ff */
[C---:B------:R-:W-:Y:S01]  /*e200*/  IMAD.X R29, R13.reuse, 0x1, R77, P1 ;  /* 0x000000010d1d7824 */ /* 0x040fe200008e064d */
[----:B------:R1:W-:Y:S01]  /*e210*/  LDGSTS.E [R6+0x4800], [R60.64], P4 ;  /* 0x048000003c067fae */ /* 0x0003e2000a121848 */
[----:B------:R-:W-:-:S03]  /*e220*/  IMAD.X R63, R13, 0x1, R75, P0 ;  /* 0x000000010d3f7824 */ /* 0x000fc600000e064b */
[----:B------:R-:W4:Y:S04]  /*e230*/  LDL R78, [R1+0x34] ;  /* 0x00003400014e7983 */ /* 0x000f280000100800 */
[----:B------:R-:W2:Y:S01]  /*e240*/  LDL R77, [R1+0x18] ;  /* 0x00001800014d7983 */ /* 0x000ea20000100800 */
[----:B-1----:R-:W-:-:S03]  /*e250*/  IADD3 R60, P1, R9, R76, RZ ;  /* 0x0000004c093c7210 */ /* 0x002fc60007f3e0ff */
[----:B------:R1:W-:Y:S02]  /*e260*/  LDGSTS.E [R6+0x5000], [R28.64], P4 ;  /* 0x050000001c067fae */ /* 0x0003e4000a121848 */
[----:B------:R-:W-:Y:S02]  /*e270*/  IMAD.X R61, R13, 0x1, R73, P1 ;  /* 0x000000010d3d7824 */ /* 0x000fe400008e0649 */
[----:B------:R1:W-:Y:S04]  /*e280*/  LDGSTS.E [R6+0x5800], [R62.64], P4 ;  /* 0x058000003e067fae */ /* 0x0003e8000a121848 */
[----:B------:R1:W-:Y:S02]  /*e290*/  LDGSTS.E [R6+0x6000], [R60.64], P4 ;  /* 0x060000003c067fae */ /* 0x0003e4000a121848 */
[----:B-1----:R-:W-:-:S02]  /*e2a0*/  IADD3 R28, P0, R9, R74, RZ ;  /* 0x0000004a091c7210 */ /* 0x002fc40007f1e0ff */
[----:B------:R-:W2:Y:S04]  /*e2b0*/  LDL R76, [R1+0x54] ;  /* 0x00005400014c7983 */ /* 0x000ea80000100800 */
[----:B------:R-:W2:Y:S01]  /*e2c0*/  LDL R75, [R1+0x38] ;  /* 0x00003800014b7983 */ /* 0x000ea20000100800 */
[----:B------:R-:W-:-:S03]  /*e2d0*/  IADD3 R60, P2, R9, R70, RZ ;  /* 0x00000046093c7210 */ /* 0x000fc60007f5e0ff */
[----:B------:R-:W2:Y:S01]  /*e2e0*/  LDL R74, [R1+0x74] ;  /* 0x00007400014a7983 */ /* 0x000ea20000100800 */
[----:B------:R-:W-:Y:S01]  /*e2f0*/  IADD3 R62, P1, R9, R72, RZ ;  /* 0x00000048093e7210 */ /* 0x000fe20007f3e0ff */
[C---:B------:R-:W-:Y:S02]  /*e300*/  IMAD.X R29, R13.reuse, 0x1, R71, P0 ;  /* 0x000000010d1d7824 */ /* 0x040fe400000e0647 */
[----:B------:R-:W2:Y:S04]  /*e310*/  LDL R73, [R1+0x58] ;  /* 0x0000580001497983 */ /* 0x000ea80000100800 */
[----:B------:R-:W2:Y:S04]  /*e320*/  LDL R72, [R1+0x94] ;  /* 0x0000940001487983 */ /* 0x000ea80000100800 */
[----:B------:R-:W2:Y:S01]  /*e330*/  LDL R71, [R1+0x78] ;  /* 0x0000780001477983 */ /* 0x000ea20000100800 */
[----:B------:R-:W-:-:S03]  /*e340*/  IMAD.X R63, R13, 0x1, R69, P1 ;  /* 0x000000010d3f7824 */ /* 0x000fc600008e0645 */
[----:B------:R-:W2:Y:S04]  /*e350*/  LDL R69, [R1+0x98] ;  /* 0x0000980001457983 */ /* 0x000ea80000100800 */
[----:B------:R-:W2:Y:S04]  /*e360*/  LDL R70, [R1+0xb4] ;  /* 0x0000b40001467983 */ /* 0x000ea80000100800 */
[----:B------:R1:W-:Y:S01]  /*e370*/  LDGSTS.E [R6+0x6800], [R28.64], P4 ;  /* 0x068000001c067fae */ /* 0x0003e2000a121848 */
[----:B------:R-:W-:Y:S01]  /*e380*/  IMAD.X R61, R13, 0x1, R68, P2 ;  /* 0x000000010d3d7824 */ /* 0x000fe200010e0644 */
[----:B------:R-:W-:-:S02]  /*e390*/  LOP3.LUT R68, R2, 0x20, RZ, 0x3c, !PT ;  /* 0x0000002002447812 */ /* 0x000fc400078e3cff */
[----:B------:R1:W-:Y:S03]  /*e3a0*/  LDGSTS.E [R6+0x7000], [R62.64], P4 ;  /* 0x070000003e067fae */ /* 0x0003e6000a121848 */
[----:B------:R-:W-:Y:S01]  /*e3b0*/  IMAD R5, R7, 0x8000, R68 ;  /* 0x0000800007057824 */ /* 0x000fe200078e0244 */
[----:B------:R1:W-:Y:S04]  /*e3c0*/  LDGSTS.E [R6+0x7800], [R60.64], P4 ;  /* 0x078000003c067fae */ /* 0x0003e8000a121848 */
[----:B------:R-:W2:Y:S01]  /*e3d0*/  LDL R68, [R1+0xd4] ;  /* 0x0000d40001447983 */ /* 0x000ea20000100800 */
[C---:B-1----:R-:W-:Y:S02]  /*e3e0*/  IADD3 R28, P0, R9.reuse, R186, RZ ;  /* 0x000000ba091c7210 */ /* 0x042fe40007f1e0ff */
[----:B------:R-:W-:Y:S01]  /*e3f0*/  IADD3 R62, P1, R9, R194, RZ ;  /* 0x000000c2093e7210 */ /* 0x000fe20007f3e0ff */
[----:B------:R-:W2:Y:S02]  /*e400*/  LDL R80, [R1+0x1c] ;  /* 0x00001c0001507983 */ /* 0x000ea40000100800 */
[----:B------:R-:W-:Y:S01]  /*e410*/  IMAD.X R29, R13, 0x1, R187, P0 ;  /* 0x000000010d1d7824 */ /* 0x000fe200000e06bb */
[----:B------:R-:W-:Y:S01]  /*e420*/  IADD3 R60, P0, R9, R202, RZ ;  /* 0x000000ca093c7210 */ /* 0x000fe20007f1e0ff */
[----:B------:R-:W-:-:S03]  /*e430*/  IMAD.X R63, R13, 0x1, R195, P1 ;  /* 0x000000010d3f7824 */ /* 0x000fc600008e06c3 */
[----:B------:R1:W-:Y:S01]  /*e440*/  LDGSTS.E [R5+0x200], [R28.64], P4 ;  /* 0x002000001c057fae */ /* 0x0003e2000a121848 */
[----:B------:R-:W-:-:S03]  /*e450*/  IMAD.X R61, R13, 0x1, R203, P0 ;  /* 0x000000010d3d7824 */ /* 0x000fc600000e06cb */
[----:B------:R1:W-:Y:S04]  /*e460*/  LDGSTS.E [R5+0xa00], [R62.64], P4 ;  /* 0x00a000003e057fae */ /* 0x0003e8000a121848 */
[----:B------:R1:W-:Y:S02]  /*e470*/  LDGSTS.E [R5+0x1200], [R60.64], P4 ;  /* 0x012000003c057fae */ /* 0x0003e4000a121848 */
[C---:B-1----:R-:W-:Y:S02]  /*e480*/  IADD3 R28, P1, R9.reuse, R210, RZ ;  /* 0x000000d2091c7210 */ /* 0x042fe40007f3e0ff */
[----:B------:R-:W-:-:S03]  /*e490*/  IADD3 R62, P0, R9, R218, RZ ;  /* 0x000000da093e7210 */ /* 0x000fc60007f1e0ff */
        /* <DEDUP_REMOVED lines=15> */
[----:B------:R1:W-:Y:S01]  /*e590*/  LDGSTS.E [R5+0x4200], [R60.64], P4 ;  /* 0x042000003c057fae */ /* 0x0003e2000a121848 */
[----:B---3--:R-:W-:-:S03]  /*e5a0*/  IADD3 R28, P1, R9, R79, RZ ;  /* 0x0000004f091c7210 */ /* 0x008fc60007f3e0ff */
[----:B------:R-:W3:Y:S01]  /*e5b0*/  LDL R79, [R1] ;  /* 0x00000000014f7983 */ /* 0x000ee20000100800 */
[----:B----4-:R-:W-:-:S03]  /*e5c0*/  IADD3 R62, P0, R9, R78, RZ ;  /* 0x0000004e093e7210 */ /* 0x010fc60007f1e0ff */
[----:B------:R-:W4:Y:S01]  /*e5d0*/  LDL R78, [R1+0x3c] ;  /* 0x00003c00014e7983 */ /* 0x000f220000100800 */
[----:B--2---:R-:W-:-:S03]  /*e5e0*/  IMAD.X R29, R13, 0x1, R77, P1 ;  /* 0x000000010d1d7824 */ /* 0x004fc600008e064d */
[----:B------:R-:W2:Y:S04]  /*e5f0*/  LDL R77, [R1+0x20] ;  /* 0x00002000014d7983 */ /* 0x000ea80000100800 */
[----:B------:R1:W-:Y:S02]  /*e600*/  LDGSTS.E [R5+0x4a00], [R28.64], P4 ;  /* 0x04a000001c057fae */ /* 0x0003e4000a121848 */
[----:B-1----:R-:W-:Y:S02]  /*e610*/  IADD3 R60, P1, R9, R76, RZ ;  /* 0x0000004c093c7210 */ /* 0x002fe40007f3e0ff */
[----:B------:R-:W2:Y:S01]  /*e620*/  LDL R76, [R1+0x5c] ;  /* 0x00005c00014c7983 */ /* 0x000ea20000100800 */
[----:B------:R-:W-:-:S03]  /*e630*/  IMAD.X R63, R13, 0x1, R75, P0 ;  /* 0x000000010d3f7824 */ /* 0x000fc600000e064b */
[----:B------:R-:W2:Y:S01]  /*e640*/  LDL R75, [R1+0x40] ;  /* 0x00004000014b7983 */ /* 0x000ea20000100800 */
[----:B------:R-:W-:-:S03]  /*e650*/  IADD3 R28, P0, R9, R74, RZ ;  /* 0x0000004a091c7210 */ /* 0x000fc60007f1e0ff */
[----:B------:R1:W-:Y:S04]  /*e660*/  LDGSTS.E [R5+0x5200], [R62.64], P4 ;  /* 0x052000003e057fae */ /* 0x0003e8000a121848 */
[----:B------:R-:W2:Y:S01]  /*e670*/  LDL R74, [R1+0x7c] ;  /* 0x00007c00014a7983 */ /* 0x000ea20000100800 */
[----:B------:R-:W-:-:S03]  /*e680*/  IMAD.X R61, R13, 0x1, R73, P1 ;  /* 0x000000010d3d7824 */ /* 0x000fc600008e0649 */
[----:B------:R-:W2:Y:S01]  /*e690*/  LDL R73, [R1+0x60] ;  /* 0x0000600001497983 */ /* 0x000ea20000100800 */
[----:B------:R-:W-:Y:S01]  /*e6a0*/  IMAD.X R29, R13, 0x1, R71, P0 ;  /* 0x000000010d1d7824 */ /* 0x000fe200000e0647 */
[----:B-1----:R-:W-:Y:S02]  /*e6b0*/  IADD3 R62, P1, R9, R72, RZ ;  /* 0x00000048093e7210 */ /* 0x002fe40007f3e0ff */
[----:B------:R-:W2:Y:S04]  /*e6c0*/  LDL R71, [R1+0x80] ;  /* 0x0000800001477983 */ /* 0x000ea80000100800 */
[----:B------:R-:W2:Y:S01]  /*e6d0*/  LDL R72, [R1+0x9c] ;  /* 0x00009c0001487983 */ /* 0x000ea20000100800 */
[----:B------:R-:W-:-:S03]  /*e6e0*/  IMAD.X R63, R13, 0x1, R69, P1 ;  /* 0x000000010d3f7824 */ /* 0x000fc600008e0645 */
[----:B------:R1:W-:Y:S04]  /*e6f0*/  LDGSTS.E [R5+0x5a00], [R60.64], P4 ;  /* 0x05a000003c057fae */ /* 0x0003e8000a121848 */
[----:B------:R1:W-:Y:S04]  /*e700*/  LDGSTS.E [R5+0x6200], [R28.64], P4 ;  /* 0x062000001c057fae */ /* 0x0003e8000a121848 */
[----:B------:R-:W2:Y:S01]  /*e710*/  LDL R69, [R1+0xa0] ;  /* 0x0000a00001457983 */ /* 0x000ea20000100800 */
[----:B-1----:R-:W-:-:S03]  /*e720*/  IADD3 R60, P0, R9, R70, RZ ;  /* 0x00000046093c7210 */ /* 0x002fc60007f1e0ff */
[----:B------:R1:W-:Y:S01]  /*e730*/  LDGSTS.E [R5+0x6a00], [R62.64], P4 ;  /* 0x06a000003e057fae */ /* 0x0003e2000a121848 */
[----:B------:R-:W-:-:S03]  /*e740*/  IADD3 R28, P1, R9, R68, RZ ;  /* 0x00000044091c7210 */ /* 0x000fc60007f3e0ff */
[----:B------:R-:W2:Y:S04]  /*e750*/  LDL R70, [R1+0xbc] ;  /* 0x0000bc0001467983 */ /* 0x000ea80000100800 */
[----:B------:R-:W2:Y:S01]  /*e760*/  LDL R68, [R1+0xdc] ;  /* 0x0000dc0001447983 */ /* 0x000ea20000100800 */
[----:B------:R-:W-:Y:S01]  /*e770*/  IMAD.X R29, R13, 0x1, R8, P1 ;  /* 0x000000010d1d7824 */ /* 0x000fe200008e0608 */
[----:B------:R-:W-:-:S05]  /*e780*/  LOP3.LUT R8, R2, 0x40, RZ, 0x3c, !PT ;  /* 0x0000004002087812 */ /* 0x000fca00078e3cff */
[----:B------:R-:W-:Y:S02]  /*e790*/  IMAD R6, R7, 0x8000, R8 ;  /* 0x0000800007067824 */ /* 0x000fe400078e0208 */
[----:B------:R-:W2:Y:S01]  /*e7a0*/  LDL R8, [R1+0xe0] ;  /* 0x0000e00001087983 */ /* 0x000ea20000100800 */
[----:B------:R-:W-:-:S03]  /*e7b0*/  IMAD.X R61, R13, 0x1, R30, P0 ;  /* 0x000000010d3d7824 */ /* 0x000fc600000e061e */
[----:B------:R-:W2:Y:S01]  /*e7c0*/  LDL R30, [R1+0xc0] ;  /* 0x0000c000011e7983 */ /* 0x000ea20000100800 */
[----:B-1----:R-:W-:-:S03]  /*e7d0*/  IADD3 R62, P0, R9, R188, RZ ;  /* 0x000000bc093e7210 */ /* 0x002fc60007f1e0ff */
[----:B------:R1:W-:Y:S02]  /*e7e0*/  LDGSTS.E [R5+0x7200], [R60.64], P4 ;  /* 0x072000003c057fae */ /* 0x0003e4000a121848 */
[----:B------:R-:W-:Y:S02]  /*e7f0*/  IMAD.X R63, R13, 0x1, R189, P0 ;  /* 0x000000010d3f7824 */ /* 0x000fe400000e06bd */
[----:B------:R1:W-:Y:S04]  /*e800*/  LDGSTS.E [R5+0x7a00], [R28.64], P4 ;  /* 0x07a000001c057fae */ /* 0x0003e8000a121848 */
[----:B------:R1:W-:Y:S02]  /*e810*/  LDGSTS.E [R6+0x400], [R62.64], P4 ;  /* 0x004000003e067fae */ /* 0x0003e4000a121848 */
[----:B-1----:R-:W-:-:S02]  /*e820*/  IADD3 R60, P1, R9, R196, RZ ;  /* 0x000000c4093c7210 */ /* 0x002fc40007f3e0ff */
        /* <DEDUP_REMOVED lines=20> */
[----:B------:R-:W-:-:S04]  /*e970*/  IADD3 R62, P1, R9, R80, RZ ;  /* 0x00000050093e7210 */ /* 0x000fc80007f3e0ff */
[----:B------:R4:W-:Y:S04]  /*e980*/  LDGSTS.E [R6+0x3c00], [R60.64], P4 ;  /* 0x03c000003c067fae */ /* 0x0009e8000a121848 */
[----:B------:R-:W2:Y:S01]  /*e990*/  LDL R80, [R1+0x24] ;  /* 0x0000240001507983 */ /* 0x000ea20000100800 */
[----:B---3--:R-:W-:-:S03]  /*e9a0*/  IMAD.X R29, R13, 0x1, R79, P0 ;  /* 0x000000010d1d7824 */ /* 0x008fc600000e064f */
[----:B------:R-:W3:Y:S04]  /*e9b0*/  LDL R79, [R1+0x8] ;  /* 0x00000800014f7983 */ /* 0x000ee80000100800 */
[----:B------:R1:W-:Y:S01]  /*e9c0*/  LDGSTS.E [R6+0x4400], [R28.64], P4 ;  /* 0x044000001c067fae */ /* 0x0003e2000a121848 */
        /* <DEDUP_REMOVED lines=8> */
[----:B------:R-:W2:Y:S04]  /*ea50*/  LDL R75, [R1+0x68] ;  /* 0x00006800014b7983 */ /* 0x000ea80000100800 */
[----:B------:R1:W-:Y:S01]  /*ea60*/  LDGSTS.E [R6+0x5400], [R60.64], P4 ;  /* 0x054000003c067fae */ /* 0x0003e2000a121848 */
[----:B------:R-:W-:-:S03]  /*ea70*/  IADD3 R62, P0, R9, R74, RZ ;  /* 0x0000004a093e7210 */ /* 0x000fc60007f1e0ff */
[----:B------:R-:W2:Y:S01]  /*ea80*/  LDL R74, [R1+0xa4] ;  /* 0x0000a400014a7983 */ /* 0x000ea20000100800 */
[----:B------:R-:W-:-:S03]  /*ea90*/  IMAD.X R29, R13, 0x1, R73, P1 ;  /* 0x000000010d1d7824 */ /* 0x000fc600008e0649 */
[----:B------:R-:W2:Y:S01]  /*eaa0*/  LDL R73, [R1+0xc4] ;  /* 0x0000c40001497983 */ /* 0x000ea20000100800 */
[----:B------:R-:W-:-:S03]  /*eab0*/  IMAD.X R63, R13, 0x1, R71, P0 ;  /* 0x000000010d3f7824 */ /* 0x000fc600000e0647 */
[----:B------:R1:W-:Y:S02]  /*eac0*/  LDGSTS.E [R6+0x5c00], [R28.64], P4 ;  /* 0x05c000001c067fae */ /* 0x0003e4000a121848 */
[----:B-1----:R-:W-:Y:S02]  /*ead0*/  IADD3 R60, P1, R9, R72, RZ ;  /* 0x00000048093c7210 */ /* 0x002fe40007f3e0ff */
[----:B------:R1:W-:Y:S04]  /*eae0*/  LDGSTS.E [R6+0x6400], [R62.64], P4 ;  /* 0x064000003e067fae */ /* 0x0003e8000a121848 */
[----:B------:R-:W2:Y:S04]  /*eaf0*/  LDL R72, [R1+0x88] ;  /* 0x0000880001487983 */ /* 0x000ea80000100800 */
[----:B------:R-:W2:Y:S01]  /*eb00*/  LDL R71, [R1+0xe4] ;  /* 0x0000e40001477983 */ /* 0x000ea20000100800 */
[----:B------:R-:W-:-:S03]  /*eb10*/  IMAD.X R61, R13, 0x1, R69, P1 ;  /* 0x000000010d3d7824 */ /* 0x000fc600008e0645 */
[----:B------:R-:W2:Y:S04]  /*eb20*/  LDL R69, [R1+0x28] ;  /* 0x0000280001457983 */ /* 0x000ea80000100800 */
[----:B------:R1:W-:Y:S02]  /*eb30*/  LDGSTS.E [R6+0x6c00], [R60.64], P4 ;  /* 0x06c000003c067fae */ /* 0x0003e4000a121848 */
[----:B-1----:R-:W-:Y:S02]  /*eb40*/  IADD3 R62, P1, R9, R68, RZ ;  /* 0x00000044093e7210 */ /* 0x002fe40007f3e0ff */
[----:B------:R-:W2:Y:S03]  /*eb50*/  LDL R68, [R1+0x64] ;  /* 0x0000640001447983 */ /* 0x000ea60000100800 */
[----:B------:R-:W-:Y:S01]  /*eb60*/  IMAD.X R63, R13, 0x1, R8, P1 ;  /* 0x000000010d3f7824 */ /* 0x000fe200008e0608 */
[----:B------:R-:W-:-:S02]  /*eb70*/  LOP3.LUT R8, R2, 0x60, RZ, 0x3c, !PT ;  /* 0x0000006002087812 */ /* 0x000fc400078e3cff */
[----:B------:R-:W-:Y:S02]  /*eb80*/  IADD3 R28, P0, R9, R70, RZ ;  /* 0x00000046091c7210 */ /* 0x000fe40007f1e0ff */
[----:B------:R-:W2:Y:S01]  /*eb90*/  LDL R70, [R1+0xa8] ;  /* 0x0000a80001467983 */ /* 0x000ea20000100800 */
[----:B------:R-:W-:-:S03]  /*eba0*/  IMAD R5, R7, 0x8000, R8 ;  /* 0x0000800007057824 */ /* 0x000fc600078e0208 */
[----:B------:R-:W2:Y:S01]  /*ebb0*/  LDL R8, [R1+0xe8] ;  /* 0x0000e80001087983 */ /* 0x000ea20000100800 */
[----:B------:R-:W-:-:S03]  /*ebc0*/  IMAD.X R29, R13, 0x1, R30, P0 ;  /* 0x000000010d1d7824 */ /* 0x000fc600000e061e */
[----:B------:R-:W2:Y:S01]  /*ebd0*/  LDL R30, [R1+0xc8] ;  /* 0x0000c800011e7983 */ /* 0x000ea20000100800 */
[----:B------:R-:W-:-:S03]  /*ebe0*/  IADD3 R60, P0, R9, R190, RZ ;  /* 0x000000be093c7210 */ /* 0x000fc60007f1e0ff */
        /* <DEDUP_REMOVED lines=26> */
[----:B------:R4:W-:Y:S01]  /*ed90*/  LDGSTS.E [R5+0x3e00], [R28.64], P4 ;  /* 0x03e000001c057fae */ /* 0x0009e2000a121848 */
[----:B------:R-:W-:Y:S01]  /*eda0*/  UIADD3 UR4, UR4, 0x1, URZ ;  /* 0x0000000104047890 */ /* 0x000fe2000fffe03f */
[----:B------:R-:W-:Y:S02]  /*edb0*/  IMAD.MOV.U32 R131, RZ, RZ, c[0x0][0x188] ;  /* 0x00006200ff837624 */ /* 0x000fe400078e00ff */
[----:B------:R-:W-:Y:S02]  /*edc0*/  IMAD.MOV.U32 R130, RZ, RZ, c[0x0][0x18c] ;  /* 0x00006300ff827624 */ /* 0x000fe400078e00ff */
[----:B------:R-:W-:Y:S02]  /*edd0*/  IMAD.MOV.U32 R6, RZ, RZ, c[0x0][0x188] ;  /* 0x00006200ff067624 */ /* 0x000fe400078e00ff */
[----:B------:R-:W-:Y:S02]  /*ede0*/  IMAD.SHL.U32 R130, R130, 0x40, RZ ;  /* 0x0000004082827824 */ /* 0x000fe400078e00ff */
[----:B------:R-:W-:-:S02]  /*edf0*/  IMAD.SHL.U32 R131, R131, 0x40, RZ ;  /* 0x0000004083837824 */ /* 0x000fc400078e00ff */
[----:B------:R-:W-:Y:S01]  /*ee00*/  IMAD.SHL.U32 R6, R6, 0x40, RZ ;  /* 0x0000004006067824 */ /* 0x000fe200078e00ff */
[----:B------:R-:W-:Y:S02]  /*ee10*/  SHF.R.S32.HI R130, RZ, 0x1f, R130 ;  /* 0x0000001fff827819 */ /* 0x000fe40000011482 */
[----:B------:R-:W-:Y:S01]  /*ee20*/  SHF.R.S32.HI R131, RZ, 0x1f, R131 ;  /* 0x0000001fff837819 */ /* 0x000fe20000011483 */
[----:B------:R-:W-:Y:S01]  /*ee30*/  UIADD3 UR5, UR5, -0x40, URZ ;  /* 0xffffffc005057890 */ /* 0x000fe2000fffe03f */
[----:B---3--:R-:W-:-:S05]  /*ee40*/  IMAD.X R63, R13, 0x1, R79, P0 ;  /* 0x000000010d3f7824 */ /* 0x008fca00000e064f */
[----:B------:R1:W-:Y:S01]  /*ee50*/  LDGSTS.E [R5+0x4600], [R62.64], P4 ;  /* 0x046000003e057fae */ /* 0x0003e2000a121848 */
[----:B----4-:R-:W-:-:S05]  /*ee60*/  IADD3 R28, P0, R9, R78, RZ ;  /* 0x0000004e091c7210 */ /* 0x010fca0007f1e0ff */
[----:B--2---:R-:W-:Y:S01]  /*ee70*/  IMAD.X R29, R13, 0x1, R77, P0 ;  /* 0x000000010d1d7824 */ /* 0x004fe200000e064d */
[----:B-1----:R-:W-:Y:S01]  /*ee80*/  IADD3 R62, P0, R9, R76, RZ ;  /* 0x0000004c093e7210 */ /* 0x002fe20007f1e0ff */
[----:B------:R-:W-:-:S04]  /*ee90*/  IMAD.X R61, R13, 0x1, R69, P1 ;  /* 0x000000010d3d7824 */ /* 0x000fc800008e0645 */
[----:B------:R-:W-:Y:S01]  /*eea0*/  IMAD.X R63, R13, 0x1, R72, P0 ;  /* 0x000000010d3f7824 */ /* 0x000fe200000e0648 */
[----:B------:R1:W-:Y:S04]  /*eeb0*/  LDGSTS.E [R5+0x4e00], [R60.64], P4 ;  /* 0x04e000003c057fae */ /* 0x0003e8000a121848 */
[----:B------:R2:W-:Y:S01]  /*eec0*/  LDGSTS.E [R5+0x5600], [R28.64], P4 ;  /* 0x056000001c057fae */ /* 0x0005e2000a121848 */
[----:B------:R-:W-:-:S05]  /*eed0*/  IADD3 R68, P1, R9, R68, RZ ;  /* 0x0000004409447210 */ /* 0x000fca0007f3e0ff */
[----:B------:R-:W-:-:S05]  /*eee0*/  IMAD.X R69, R13, 0x1, R75, P1 ;  /* 0x000000010d457824 */ /* 0x000fca00008e064b */
[----:B------:R3:W-:Y:S01]  /*eef0*/  LDGSTS.E [R5+0x5e00], [R68.64], P4 ;  /* 0x05e0000044057fae */ /* 0x0007e2000a121848 */
[C---:B-1----:R-:W-:Y:S02]  /*ef00*/  IADD3 R60, P1, R9.reuse, R74, RZ ;  /* 0x0000004a093c7210 */ /* 0x042fe40007f3e0ff */
[C---:B--2---:R-:W-:Y:S01]  /*ef10*/  IADD3 R28, P2, R9.reuse, R73, RZ ;  /* 0x00000049091c7210 */ /* 0x044fe20007f5e0ff */
[----:B------:R1:W-:Y:S01]  /*ef20*/  LDGSTS.E [R5+0x6600], [R62.64], P4 ;  /* 0x066000003e057fae */ /* 0x0003e2000a121848 */
[----:B---3--:R-:W-:-:S05]  /*ef30*/  IADD3 R68, P0, R9, R71, RZ ;  /* 0x0000004709447210 */ /* 0x008fca0007f1e0ff */
[C---:B------:R-:W-:Y:S01]  /*ef40*/  IMAD.X R69, R13.reuse, 0x1, R8, P0 ;  /* 0x000000010d457824 */ /* 0x040fe200000e0608 */
[----:B------:R-:W-:Y:S01]  /*ef50*/  ISETP.NE.U32.AND P0, PT, R26, UR4, PT ;  /* 0x000000041a007c0c */ /* 0x000fe2000bf05070 */
[----:B------:R-:W-:Y:S02]  /*ef60*/  IMAD.MOV.U32 R8, RZ, RZ, c[0x0][0x18c] ;  /* 0x00006300ff087624 */ /* 0x000fe400078e00ff */
[C---:B------:R-:W-:Y:S02]  /*ef70*/  IMAD.X R61, R13.reuse, 0x1, R70, P1 ;  /* 0x000000010d3d7824 */ /* 0x040fe400008e0646 */
[----:B------:R-:W-:Y:S02]  /*ef80*/  IMAD.SHL.U32 R8, R8, 0x40, RZ ;  /* 0x0000004008087824 */ /* 0x000fe400078e00ff */
[----:B------:R-:W-:Y:S01]  /*ef90*/  IMAD.X R29, R13, 0x1, R30, P2 ;  /* 0x000000010d1d7824 */ /* 0x000fe200010e061e */
[----:B------:R1:W-:Y:S01]  /*efa0*/  LDGSTS.E [R5+0x6e00], [R60.64], P4 ;  /* 0x06e000003c057fae */ /* 0x0003e2000a121848 */
[----:B------:R-:W-:-:S02]  /*efb0*/  LEA R12, P2, R6, R12, 0x2 ;  /* 0x0000000c060c7211 */ /* 0x000fc400078410ff */
[C---:B------:R-:W-:Y:S01]  /*efc0*/  LEA R9, P1, R8.reuse, R9, 0x2 ;  /* 0x0000000908097211 */ /* 0x040fe200078210ff */
[----:B------:R1:W-:Y:S01]  /*efd0*/  LDGSTS.E [R5+0x7600], [R28.64], P4 ;  /* 0x076000001c057fae */ /* 0x0003e2000a121848 */
[----:B------:R-:W-:Y:S02]  /*efe0*/  SHF.L.U64.HI R8, R8, 0x2, R130 ;  /* 0x0000000208087819 */ /* 0x000fe40000010282 */
[----:B------:R-:W-:Y:S01]  /*eff0*/  SHF.L.U64.HI R6, R6, 0x2, R131 ;  /* 0x0000000206067819 */ /* 0x000fe20000010283 */
[----:B------:R1:W-:Y:S04]  /*f000*/  LDGSTS.E [R5+0x7e00], [R68.64], P4 ;  /* 0x07e0000044057fae */ /* 0x0003e8000a121848 */
[----:B------:R-:W0:Y:S01]  /*f010*/  LDGDEPBAR ;  /* 0x00000000000079af */ /* 0x000e220000000000 */
[----:B------:R-:W-:-:S02]  /*f020*/  IMAD.X R13, R13, 0x1, R8, P1 ;  /* 0x000000010d0d7824 */ /* 0x000fc400008e0608 */
[----:B------:R-:W-:Y:S01]  /*f030*/  IMAD.X R11, R11, 0x1, R6, P2 ;  /* 0x000000010b0b7824 */ /* 0x000fe200010e0606 */
[----:B------:R-:W-:Y:S01]  /*f040*/  @!P0 CALL.REL.NOINC `(.L_x_1) ;  /* 0x0000001000008944 */ /* 0x000fe20003c00000 */
[----:B------:R-:W-:Y:S05]  /*f050*/  BRA `(.L_x_2) ;  /* 0xffffcb7000007947 */ /* 0x000fea000383ffff */
.L_x_1:
[----:B-1----:R-:W2:Y:S01]  /*f060*/  LDL.LU R28, [R1+0xf0] ;  /* 0x0000f000011c7983 */ /* 0x002ea20000300800 */
[----:B------:R-:W-:-:S04]  /*f070*/  DEPBAR.LE SB0, 0x0 ;  /* 0x000080000000791a */ /* 0x000fc80000000000 */
[----:B------:R-:W1:Y:S04]  /*f080*/  S2R R5, SR_TID.X ;  /* 0x0000000000057919 */ /* 0x000e680000002100 */
[----:B------:R-:W3:Y:S01]  /*f090*/  LDL.LU R7, [R1+0x174] ;  /* 0x0001740001077983 */ /* 0x000ee20000300800 */
[C---:B-1----:R-:W-:Y:S02]  /*f0a0*/  IMAD.SHL.U32 R0, R5.reuse, 0x20, RZ ;  /* 0x0000002005007824 */ /* 0x042fe400078e00ff */
[C---:B------:R-:W-:Y:S02]  /*f0b0*/  IMAD.SHL.U32 R6, R5.reuse, 0x10, RZ ;  /* 0x0000001005067824 */ /* 0x040fe400078e00ff */
[C---:B------:R-:W-:Y:S01]  /*f0c0*/  IMAD.SHL.U32 R3, R5.reuse, 0x4, RZ ;  /* 0x0000000405037824 */ /* 0x040fe200078e00ff */
[----:B------:R-:W-:Y:S01]  /*f0d0*/  LOP3.LUT R2, R0, 0x60, RZ, 0xc0, !PT ;  /* 0x0000006000027812 */ /* 0x000fe200078ec0ff */
[C---:B------:R-:W-:Y:S01]  /*f0e0*/  IMAD.SHL.U32 R0, R5.reuse, 0x400, RZ ;  /* 0x0000040005007824 */ /* 0x040fe200078e00ff */
[----:B------:R-:W-:Y:S01]  /*f0f0*/  LOP3.LUT R6, R6, 0x7f0, RZ, 0xc0, !PT ;  /* 0x000007f006067812 */ /* 0x000fe200078ec0ff */
[----:B------:R-:W-:Y:S01]  /*f100*/  IMAD.SHL.U32 R5, R5, 0x1000, RZ ;  /* 0x0000100005057824 */ /* 0x000fe200078e00ff */
[----:B------:R-:W-:-:S02]  /*f110*/  LOP3.LUT R3, R2, 0x70, R3, 0x78, !PT ;  /* 0x0000007002037812 */ /* 0x000fc400078e7803 */
[----:B------:R-:W-:Y:S02]  /*f120*/  LOP3.LUT R2, R0, 0x6000, RZ, 0xc0, !PT ;  /* 0x0000600000027812 */ /* 0x000fe400078ec0ff */
[----:B------:R-:W-:Y:S02]  /*f130*/  LOP3.LUT R0, R6, 0x6000, R5, 0xf8, !PT ;  /* 0x0000600006007812 */ /* 0x000fe400078ef805 */
[----:B------:R-:W3:Y:S04]  /*f140*/  LDL.LU R6, [R1+0x170] ;  /* 0x0001700001067983 */ /* 0x000ee80000300800 */
[----:B------:R-:W3:Y:S04]  /*f150*/  LDL.LU R5, [R1+0x16c] ;  /* 0x00016c0001057983 */ /* 0x000ee80000300800 */
[----:B------:R-:W3:Y:S01]  /*f160*/  LDL.LU R24, [R1+0x168] ;  /* 0x0001680001187983 */ /* 0x000ee20000300800 */
[----:B------:R-:W-:-:S02]  /*f170*/  IMAD.MOV.U32 R20, RZ, RZ, R109 ;  /* 0x000000ffff147224 */ /* 0x000fc400078e006d */
[----:B------:R-:W-:Y:S02]  /*f180*/  IMAD.MOV.U32 R21, RZ, RZ, R49 ;  /* 0x000000ffff157224 */ /* 0x000fe400078e0031 */
[----:B------:R-:W-:Y:S02]  /*f190*/  IMAD.MOV.U32 R22, RZ, RZ, R53 ;  /* 0x000000ffff167224 */ /* 0x000fe400078e0035 */
[----:B------:R-:W-:Y:S02]  /*f1a0*/  IMAD.MOV.U32 R23, RZ, RZ, R57 ;  /* 0x000000ffff177224 */ /* 0x000fe400078e0039 */
[----:B------:R-:W-:Y:S02]  /*f1b0*/  IMAD.MOV.U32 R17, RZ, RZ, R48 ;  /* 0x000000ffff117224 */ /* 0x000fe400078e0030 */
[----:B------:R-:W3:Y:S01]  /*f1c0*/  LDL.LU R48, [R1+0x164] ;  /* 0x0001640001307983 */ /* 0x000ee20000300800 */
[----:B------:R-:W-:Y:S02]  /*f1d0*/  IMAD.MOV.U32 R8, RZ, RZ, R100 ;  /* 0x000000ffff087224 */ /* 0x000fe400078e0064 */
[----:B------:R-:W-:-:S02]  /*f1e0*/  IMAD.MOV.U32 R9, RZ, RZ, R88 ;  /* 0x000000ffff097224 */ /* 0x000fc400078e0058 */
[----:B------:R-:W-:Y:S02]  /*f1f0*/  IMAD.MOV.U32 R10, RZ, RZ, R84 ;  /* 0x000000ffff0a7224 */ /* 0x000fe400078e0054 */
[----:B------:R-:W-:Y:S01]  /*f200*/  IMAD.MOV.U32 R11, RZ, RZ, R32 ;  /* 0x000000ffff0b7224 */ /* 0x000fe200078e0020 */
[----:B------:R-:W-:Y:S01]  /*f210*/  BAR.SYNC.DEFER_BLOCKING 0x0 ;  /* 0x0000000000007b1d */ /* 0x000fe20000010000 */
[----:B-----5:R-:W-:Y:S02]  /*f220*/  IMAD.MOV.U32 R12, RZ, RZ, R101 ;  /* 0x000000ffff0c7224 */ /* 0x020fe400078e0065 */
[----:B------:R-:W-:Y:S02]  /*f230*/  IMAD.MOV.U32 R13, RZ, RZ, R89 ;  /* 0x000000ffff0d7224 */ /* 0x000fe400078e0059 */
[----:B------:R-:W-:Y:S02]  /*f240*/  IMAD.MOV.U32 R14, RZ, RZ, R85 ;  /* 0x000000ffff0e7224 */ /* 0x000fe400078e0055 */
[----:B------:R-:W-:-:S02]  /*f250*/  IMAD.MOV.U32 R15, RZ, RZ, R33 ;  /* 0x000000ffff0f7224 */ /* 0x000fc400078e0021 */
[----:B------:R-:W-:Y:S02]  /*f260*/  IMAD.MOV.U32 R16, RZ, RZ, R108 ;  /* 0x000000ffff107224 */ /* 0x000fe400078e006c */
[----:B------:R-:W-:Y:S02]  /*f270*/  IMAD.MOV.U32 R18, RZ, RZ, R52 ;  /* 0x000000ffff127224 */ /* 0x000fe400078e0034 */
[----:B------:R-:W-:Y:S01]  /*f280*/  IMAD.MOV.U32 R19, RZ, RZ, R56 ;  /* 0x000000ffff137224 */ /* 0x000fe200078e0038 */
[----:B--2---:R-:W-:-:S05]  /*f290*/  IADD3 R2, R3, R2, R28 ;  /* 0x0000000203027210 */ /* 0x004fca0007ffe01c */
[----:B------:R1:W-:Y:S04]  /*f2a0*/  STS.128 [R2+0x500], R20 ;  /* 0x0005001402007388 */ /* 0x0003e80000000c00 */
[----:B------:R2:W-:Y:S01]  /*f2b0*/  STS.128 [R2], R8 ;  /* 0x0000000802007388 */ /* 0x0005e20000000c00 */
[----:B-1----:R-:W-:Y:S02]  /*f2c0*/  IMAD.MOV.U32 R23, RZ, RZ, R46 ;  /* 0x000000ffff177224 */ /* 0x002fe400078e002e */
[----:B------:R-:W-:Y:S02]  /*f2d0*/  IMAD.MOV.U32 R46, RZ, RZ, R43 ;  /* 0x000000ffff2e7224 */ /* 0x000fe400078e002b */
[----:B------:R-:W4:Y:S01]  /*f2e0*/  LDL.LU R43, [R1+0x160] ;  /* 0x00016000012b7983 */ /* 0x000f220000300800 */
[----:B--2---:R-:W-:-:S02]  /*f2f0*/  IMAD.MOV.U32 R8, RZ, RZ, R102 ;  /* 0x000000ffff087224 */ /* 0x004fc400078e0066 */
[----:B------:R-:W-:Y:S02]  /*f300*/  IMAD.MOV.U32 R9, RZ, RZ, R90 ;  /* 0x000000ffff097224 */ /* 0x000fe400078e005a */
[----:B------:R-:W-:Y:S02]  /*f310*/  IMAD.MOV.U32 R10, RZ, RZ, R86 ;  /* 0x000000ffff0a7224 */ /* 0x000fe400078e0056 */
[----:B------:R-:W-:Y:S02]  /*f320*/  IMAD.MOV.U32 R11, RZ, RZ, R34 ;  /* 0x000000ffff0b7224 */ /* 0x000fe400078e0022 */
[----:B------:R-:W-:Y:S02]  /*f330*/  IMAD.MOV.U32 R22, RZ, RZ, R42 ;  /* 0x000000ffff167224 */ /* 0x000fe400078e002a */
[----:B------:R-:W2:Y:S04]  /*f340*/  LDL.LU R42, [R1+0x15c] ;  /* 0x00015c00012a7983 */ /* 0x000ea80000300800 */
[----:B------:R1:W-:Y:S02]  /*f350*/  STS.128 [R2+0x80], R8 ;  /* 0x0000800802007388 */ /* 0x0003e40000000c00 */
[----:B-1----:R-:W-:-:S02]  /*f360*/  IMAD.MOV.U32 R9, RZ, RZ, R50 ;  /* 0x000000ffff097224 */ /* 0x002fc400078e0032 */
[----:B------:R-:W2:Y:S01]  /*f370*/  LDL.LU R50, [R1+0x158] ;  /* 0x0001580001327983 */ /* 0x000ea20000300800 */
[----:B------:R-:W-:Y:S02]  /*f380*/  IMAD.MOV.U32 R8, RZ, RZ, R110 ;  /* 0x000000ffff087224 */ /* 0x000fe400078e006e */
[----:B------:R-:W-:Y:S01]  /*f390*/  IMAD.MOV.U32 R10, RZ, RZ, R54 ;  /* 0x000000ffff0a7224 */ /* 0x000fe200078e0036 */
[----:B------:R1:W-:Y:S01]  /*f3a0*/  STS.128 [R2+0x400], R12 ;  /* 0x0004000c02007388 */ /* 0x0003e20000000c00 */
[----:B------:R-:W-:-:S03]  /*f3b0*/  IMAD.MOV.U32 R11, RZ, RZ, R58 ;  /* 0x000000ffff0b7224 */ /* 0x000fc600078e003a */
[----:B------:R3:W-:Y:S01]  /*f3c0*/  STS.128 [R2+0x100], R16 ;  /* 0x0001001002007388 */ /* 0x0007e20000000c00 */
[----:B------:R-:W-:-:S03]  /*f3d0*/  IMAD.MOV.U32 R32, RZ, RZ, R103 ;  /* 0x000000ffff207224 */ /* 0x000fc600078e0067 */
[----:B------:R3:W-:Y:S01]  /*f3e0*/  STS.128 [R2+0x180], R8 ;  /* 0x0001800802007388 */ /* 0x0007e20000000c00 */
[----:B------:R-:W-:Y:S02]  /*f3f0*/  IMAD.MOV.U32 R33, RZ, RZ, R91 ;  /* 0x000000ffff217224 */ /* 0x000fe400078e005b */
[----:B-1----:R-:W-:Y:S02]  /*f400*/  IMAD.MOV.U32 R12, RZ, RZ, R104 ;  /* 0x000000ffff0c7224 */ /* 0x002fe400078e0068 */
[----:B------:R-:W-:Y:S02]  /*f410*/  IMAD.MOV.U32 R13, RZ, RZ, R36 ;  /* 0x000000ffff0d7224 */ /* 0x000fe400078e0024 */
[----:B------:R-:W-:Y:S02]  /*f420*/  IMAD.MOV.U32 R14, RZ, RZ, R40 ;  /* 0x000000ffff0e7224 */ /* 0x000fe400078e0028 */
[----:B------:R-:W-:Y:S02]  /*f430*/  IMAD.MOV.U32 R15, RZ, RZ, R44 ;  /* 0x000000ffff0f7224 */ /* 0x000fe400078e002c */
[----:B---3--:R-:W-:-:S02]  /*f440*/  IMAD.MOV.U32 R16, RZ, RZ, R105 ;  /* 0x000000ffff107224 */ /* 0x008fc400078e0069 */
[----:B------:R-:W-:Y:S02]  /*f450*/  IMAD.MOV.U32 R17, RZ, RZ, R37 ;  /* 0x000000ffff117224 */ /* 0x000fe400078e0025 */
[----:B------:R-:W-:Y:S02]  /*f460*/  IMAD.MOV.U32 R18, RZ, RZ, R41 ;  /* 0x000000ffff127224 */ /* 0x000fe400078e0029 */
[----:B------:R-:W-:Y:S01]  /*f470*/  IMAD.MOV.U32 R19, RZ, RZ, R45 ;  /* 0x000000ffff137224 */ /* 0x000fe200078e002d */
[----:B------:R1:W-:Y:S01]  /*f480*/  STS.128 [R2+0x200], R12 ;  /* 0x0002000c02007388 */ /* 0x0003e20000000c00 */
[----:B------:R-:W-:-:S03]  /*f490*/  IMAD.MOV.U32 R11, RZ, RZ, R116 ;  /* 0x000000ffff0b7224 */ /* 0x000fc600078e0074 */
[----:B------:R3:W-:Y:S01]  /*f4a0*/  STS.128 [R2+0x600], R16 ;  /* 0x0006001002007388 */ /* 0x0007e20000000c00 */
[----:B------:R-:W-:Y:S02]  /*f4b0*/  IMAD.MOV.U32 R34, RZ, RZ, R87 ;  /* 0x000000ffff227224 */ /* 0x000fe400078e0057 */
[----:B------:R-:W-:Y:S02]  /*f4c0*/  IMAD.MOV.U32 R56, RZ, RZ, R111 ;  /* 0x000000ffff387224 */ /* 0x000fe400078e006f */
[----:B------:R-:W-:Y:S02]  /*f4d0*/  IMAD.MOV.U32 R57, RZ, RZ, R51 ;  /* 0x000000ffff397224 */ /* 0x000fe400078e0033 */
[----:B------:R-:W-:Y:S02]  /*f4e0*/  IMAD.MOV.U32 R58, RZ, RZ, R55 ;  /* 0x000000ffff3a7224 */ /* 0x000fe400078e0037 */
[----:B------:R-:W-:Y:S02]  /*f4f0*/  IMAD.MOV.U32 R20, RZ, RZ, R106 ;  /* 0x000000ffff147224 */ /* 0x000fe400078e006a */
[----:B------:R-:W-:-:S02]  /*f500*/  IMAD.MOV.U32 R21, RZ, RZ, R38 ;  /* 0x000000ffff157224 */ /* 0x000fc400078e0026 */
[----:B-1----:R-:W-:Y:S02]  /*f510*/  IMAD.MOV.U32 R15, RZ, RZ, R117 ;  /* 0x000000ffff0f7224 */ /* 0x002fe400078e0075 */
[----:B------:R-:W-:Y:S02]  /*f520*/  IMAD.MOV.U32 R44, RZ, RZ, R107 ;  /* 0x000000ffff2c7224 */ /* 0x000fe400078e006b */
[----:B---3--:R-:W-:Y:S02]  /*f530*/  IMAD.MOV.U32 R19, RZ, RZ, R118 ;  /* 0x000000ffff137224 */ /* 0x008fe400078e0076 */
[----:B------:R-:W-:Y:S02]  /*f540*/  IMAD.MOV.U32 R45, RZ, RZ, R39 ;  /* 0x000000ffff2d7224 */ /* 0x000fe400078e0027 */
[----:B------:R-:W-:Y:S02]  /*f550*/  IMAD.MOV.U32 R8, RZ, RZ, R64 ;  /* 0x000000ffff087224 */ /* 0x000fe400078e0040 */
[----:B------:R-:W-:-:S02]  /*f560*/  IMAD.MOV.U32 R9, RZ, RZ, R124 ;  /* 0x000000ffff097224 */ /* 0x000fc400078e007c */
[----:B------:R-:W-:Y:S02]  /*f570*/  IMAD.MOV.U32 R10, RZ, RZ, R120 ;  /* 0x000000ffff0a7224 */ /* 0x000fe400078e0078 */
[----:B------:R-:W-:Y:S02]  /*f580*/  IMAD.MOV.U32 R12, RZ, RZ, R65 ;  /* 0x000000ffff0c7224 */ /* 0x000fe400078e0041 */
[----:B------:R-:W-:Y:S02]  /*f590*/  IMAD.MOV.U32 R13, RZ, RZ, R125 ;  /* 0x000000ffff0d7224 */ /* 0x000fe400078e007d */
[----:B------:R-:W-:Y:S02]  /*f5a0*/  IMAD.MOV.U32 R14, RZ, RZ, R121 ;  /* 0x000000ffff0e7224 */ /* 0x000fe400078e0079 */
[----:B------:R-:W-:Y:S02]  /*f5b0*/  IMAD.MOV.U32 R16, RZ, RZ, R66 ;  /* 0x000000ffff107224 */ /* 0x000fe400078e0042 */
[----:B------:R-:W-:-:S02]  /*f5c0*/  IMAD.MOV.U32 R17, RZ, RZ, R126 ;  /* 0x000000ffff117224 */ /* 0x000fc400078e007e */
[----:B------:R-:W-:Y:S02]  /*f5d0*/  IMAD.MOV.U32 R18, RZ, RZ, R122 ;  /* 0x000000ffff127224 */ /* 0x000fe400078e007a */
[----:B------:R-:W-:Y:S02]  /*f5e0*/  IMAD.MOV.U32 R116, RZ, RZ, R67 ;  /* 0x000000ffff747224 */ /* 0x000fe400078e0043 */
[----:B------:R-:W-:Y:S02]  /*f5f0*/  IMAD.MOV.U32 R117, RZ, RZ, R127 ;  /* 0x000000ffff757224 */ /* 0x000fe400078e007f */
[----:B------:R-:W-:Y:S01]  /*f600*/  IMAD.MOV.U32 R118, RZ, RZ, R123 ;  /* 0x000000ffff767224 */ /* 0x000fe200078e007b */
[----:B------:R-:W-:Y:S04]  /*f610*/  STS.128 [R2+0x480], R32 ;  /* 0x0004802002007388 */ /* 0x000fe80000000c00 */
[----:B------:R-:W-:Y:S04]  /*f620*/  STS.128 [R2+0x580], R56 ;  /* 0x0005803802007388 */ /* 0x000fe80000000c00 */
[----:B------:R-:W-:Y:S04]  /*f630*/  STS.128 [R2+0x280], R20 ;  /* 0x0002801402007388 */ /* 0x000fe80000000c00 */
[----:B------:R-:W-:Y:S04]  /*f640*/  STS.128 [R2+0x680], R44 ;  /* 0x0006802c02007388 */ /* 0x000fe80000000c00 */
[----:B------:R-:W-:Y:S04]  /*f650*/  STS.128 [R2+0x300], R8 ;  /* 0x0003000802007388 */ /* 0x000fe80000000c00 */
[----:B------:R-:W-:Y:S04]  /*f660*/  STS.128 [R2+0x700], R12 ;  /* 0x0007000c02007388 */ /* 0x000fe80000000c00 */
[----:B------:R-:W-:Y:S04]  /*f670*/  STS.128 [R2+0x380], R16 ;  /* 0x0003801002007388 */ /* 0x000fe80000000c00 */
[----:B------:R1:W-:Y:S04]  /*f680*/  STS.128 [R2+0x780], R116 ;  /* 0x0007807402007388 */ /* 0x0003e80000000c00 */
[----:B------:R-:W-:Y:S01]  /*f690*/  BAR.SYNC.DEFER_BLOCKING 0x0 ;  /* 0x0000000000007b1d */ /* 0x000fe20000010000 */
[----:B------:R-:W-:-:S02]  /*f6a0*/  LOP3.LUT R62, R0, 0x20, RZ, 0x3c, !PT ;  /* 0x00000020003e7812 */ /* 0x000fc400078e3cff */
[C---:B------:R-:W-:Y:S02]  /*f6b0*/  LOP3.LUT R76, R0.reuse, 0x40, RZ, 0x3c, !PT ;  /* 0x00000040004c7812 */ /* 0x040fe400078e3cff */
[----:B------:R-:W-:Y:S02]  /*f6c0*/  LOP3.LUT R66, R0, 0x60, RZ, 0x3c, !PT ;  /* 0x0000006000427812 */ /* 0x000fe400078e3cff */
[C---:B------:R-:W-:Y:S01]  /*f6d0*/  ISETP.GE.AND P0, PT, R7.reuse, c[0x0][0x178], PT ;  /* 0x00005e0007007a0c */ /* 0x040fe20003f06270 */
[----:B------:R-:W-:Y:S01]  /*f6e0*/  IMAD R3, R7, c[0x0][0x194], RZ ;  /* 0x0000650007037a24 */ /* 0x000fe200078e02ff */
[----:B------:R-:W3:Y:S04]  /*f6f0*/  LDL.LU R67, [R1+0x154] ;  /* 0x0001540001437983 */ /* 0x000ee80000300800 */
[----:B------:R-:W1:Y:S04]  /*f700*/  LDS.128 R12, [R0] ;  /* 0x00000000000c7984 */ /* 0x000e680000000c00 */
[----:B------:R-:W1:Y:S04]  /*f710*/  LDS.128 R8, [R62] ;  /* 0x000000003e087984 */ /* 0x000e680000000c00 */
[----:B------:R-:W1:Y:S04]  /*f720*/  LDS.128 R16, [R76] ;  /* 0x000000004c107984 */ /* 0x000e680000000c00 */
[----:B------:R-:W1:Y:S01]  /*f730*/  LDS.128 R20, [R66] ;  /* 0x0000000042147984 */ /* 0x000e620000000c00 */
[C---:B------:R-:W-:Y:S01]  /*f740*/  ISETP.LT.AND P1, PT, R4.reuse, c[0x0][0x17c], !P0 ;  /* 0x00005f0004007a0c */ /* 0x040fe20004721270 */
[----:B------:R-:W-:Y:S01]  /*f750*/  IMAD R28, R4, c[0x0][0x198], RZ ;  /* 0x00006600041c7a24 */ /* 0x000fe200078e02ff */
[C---:B------:R-:W-:Y:S01]  /*f760*/  ISETP.LT.AND P2, PT, R6.reuse, c[0x0][0x17c], !P0 ;  /* 0x00005f0006007a0c */ /* 0x040fe20004741270 */
[----:B------:R-:W-:Y:S01]  /*f770*/  IMAD R39, R6, c[0x0][0x198], RZ ;  /* 0x0000660006277a24 */ /* 0x000fe200078e02ff */
[C---:B------:R-:W-:Y:S01]  /*f780*/  ISETP.LT.AND P3, PT, R5.reuse, c[0x0][0x17c], !P0 ;  /* 0x00005f0005007a0c */ /* 0x040fe20004761270 */
[----:B------:R-:W-:Y:S01]  /*f790*/  IMAD R40, R5, c[0x0][0x198], RZ ;  /* 0x0000660005287a24 */ /* 0x000fe200078e02ff */
[C---:B------:R-:W-:Y:S01]  /*f7a0*/  ISETP.LT.AND P4, PT, R24.reuse, c[0x0][0x17c], !P0 ;  /* 0x00005f0018007a0c */ /* 0x040fe20004781270 */
[----:B------:R-:W1:Y:S01]  /*f7b0*/  LDS.128 R4, [R0+0x800] ;  /* 0x0008000000047984 */ /* 0x000e620000000c00 */
[----:B------:R-:W-:Y:S01]  /*f7c0*/  IMAD R41, R24, c[0x0][0x198], RZ ;  /* 0x0000660018297a24 */ /* 0x000fe200078e02ff */
[----:B-1----:R-:W-:-:S02]  /*f7d0*/  LEA R2, P5, R3, c[0x0][0x170], 0x2 ;  /* 0x00005c0003027a11 */ /* 0x002fc400078a10ff */
[----:B------:R-:W1:Y:S02]  /*f7e0*/  LDS.128 R24, [R62+0x800] ;  /* 0x000800003e187984 */ /* 0x000e640000000c00 */
[----:B------:R-:W-:Y:S02]  /*f7f0*/  LEA.HI.X.SX32 R3, R3, c[0x0][0x174], 0x2, P5 ;  /* 0x00005d0003037a11 */ /* 0x000fe400028f16ff */
[CC--:B------:R-:W-:Y:S01]  /*f800*/  LEA R36, P6, R28.reuse, R2.reuse, 0x2 ;  /* 0x000000021c247211 */ /* 0x0c0fe200078c10ff */
[----:B------:R-:W-:Y:S01]  /*f810*/  LDS.128 R32, [R66+0x800] ;  /* 0x0008000042207984 */ /* 0x000fe20000000c00 */
[CC--:B------:R-:W-:Y:S02]  /*f820*/  LEA R38, P5, R39.reuse, R2.reuse, 0x2 ;  /* 0x0000000227267211 */ /* 0x0c0fe400078a10ff */
[-C--:B------:R-:W-:Y:S02]  /*f830*/  LEA.HI.X.SX32 R37, R28, R3.reuse, 0x2, P6 ;  /* 0x000000031c257211 */ /* 0x080fe400030f16ff */
[----:B------:R-:W-:Y:S01]  /*f840*/  LEA R44, P6, R40, R2, 0x2 ;  /* 0x00000002282c7211 */ /* 0x000fe200078c10ff */
[----:B------:R-:W1:Y:S01]  /*f850*/  LDS.128 R28, [R76+0x800] ;  /* 0x000800004c1c7984 */ /* 0x000e620000000c00 */
[----:B------:R-:W-:-:S02]  /*f860*/  LEA.HI.X.SX32 R39, R39, R3, 0x2, P5 ;  /* 0x0000000327277211 */ /* 0x000fc400028f16ff */
[C---:B------:R-:W-:Y:S02]  /*f870*/  LEA R46, P5, R41.reuse, R2, 0x2 ;  /* 0x00000002292e7211 */ /* 0x040fe400078a10ff */
[-C--:B------:R-:W-:Y:S02]  /*f880*/  LEA.HI.X.SX32 R45, R40, R3.reuse, 0x2, P6 ;  /* 0x00000003282d7211 */ /* 0x080fe400030f16ff */
[----:B------:R-:W-:Y:S01]  /*f890*/  LEA.HI.X.SX32 R47, R41, R3, 0x2, P5 ;  /* 0x00000003292f7211 */ /* 0x000fe200028f16ff */
[----:B------:R1:W-:Y:S04]  /*f8a0*/  @P1 STG.E [R36.64], R12 ;  /* 0x0000000c24001986 */ /* 0x0003e8000c101908 */
[----:B------:R-:W-:Y:S04]  /*f8b0*/  @P2 STG.E [R38.64], R8 ;  /* 0x0000000826002986 */ /* 0x000fe8000c101908 */
[----:B------:R-:W-:Y:S04]  /*f8c0*/  @P3 STG.E [R44.64], R16 ;  /* 0x000000102c003986 */ /* 0x000fe8000c101908 */
[----:B-1----:R-:W3:Y:S04]  /*f8d0*/  LDL.LU R12, [R1+0x150] ;  /* 0x00015000010c7983 */ /* 0x002ee80000300800 */
[----:B------:R1:W-:Y:S04]  /*f8e0*/  @P4 STG.E [R46.64], R20 ;  /* 0x000000142e004986 */ /* 0x0003e8000c101908 */
[----:B------:R-:W3:Y:S01]  /*f8f0*/  LDL.LU R63, [R1+0x14c] ;  /* 0x00014c00013f7983 */ /* 0x000ee20000300800 */
[C---:B------:R-:W-:Y:S01]  /*f900*/  ISETP.LT.AND P4, PT, R48.reuse, c[0x0][0x17c], !P0 ;  /* 0x00005f0030007a0c */ /* 0x040fe20004781270 */
[----:B------:R-:W-:-:S02]  /*f910*/  IMAD R48, R48, c[0x0][0x198], RZ ;  /* 0x0000660030307a24 */ /* 0x000fc400078e02ff */
[----:B------:R-:W-:Y:S04]  /*f920*/  LDS.128 R36, [R62+0x1000] ;  /* 0x001000003e247984 */ /* 0x000fe80000000c00 */
[----:B-1----:R-:W3:Y:S01]  /*f930*/  LDL.LU R20, [R1+0x148] ;  /* 0x0001480001147983 */ /* 0x002ee20000300800 */
[----:B------:R-:W-:-:S03]  /*f940*/  LEA R56, P6, R48, R2, 0x2 ;  /* 0x0000000230387211 */ /* 0x000fc600078c10ff */
[----:B------:R-:W3:Y:S01]  /*f950*/  LDL.LU R16, [R1+0x144] ;  /* 0x0001440001107983 */ /* 0x000ee20000300800 */
[----:B------:R-:W-:-:S03]  /*f960*/  LEA.HI.X.SX32 R57, R48, R3, 0x2, P6 ;  /* 0x0000000330397211 */ /* 0x000fc600030f16ff */
[----:B------:R-:W3:Y:S04]  /*f970*/  LDL.LU R78, [R1+0x140] ;  /* 0x00014000014e7983 */ /* 0x000ee80000300800 */
[----:B------:R-:W-:Y:S04]  /*f980*/  @P4 STG.E [R56.64], R4 ;  /* 0x0000000438004986 */ /* 0x000fe8000c101908 */
[----:B------:R-:W-:Y:S01]  /*f990*/  LDS.128 R44, [R76+0x1000] ;  /* 0x001000004c2c7984 */ /* 0x000fe20000000c00 */
[C---:B----4-:R-:W-:Y:S01]  /*f9a0*/  IMAD R49, R43.reuse, c[0x0][0x198], RZ ;  /* 0x000066002b317a24 */ /* 0x050fe200078e02ff */
[----:B------:R-:W-:-:S04]  /*f9b0*/  ISETP.LT.AND P3, PT, R43, c[0x0][0x17c], !P0 ;  /* 0x00005f002b007a0c */ /* 0x000fc80004761270 */
[----:B------:R-:W-:-:S04]  /*f9c0*/  LEA R58, P5, R49, R2, 0x2 ;  /* 0x00000002313a7211 */ /* 0x000fc800078a10ff */
[----:B------:R-:W-:Y:S01]  /*f9d0*/  LEA.HI.X.SX32 R59, R49, R3, 0x2, P5 ;  /* 0x00000003313b7211 */ /* 0x000fe200028f16ff */
[C---:B--2---:R-:W-:Y:S01]  /*f9e0*/  IMAD R52, R42.reuse, c[0x0][0x198], RZ ;  /* 0x000066002a347a24 */ /* 0x044fe200078e02ff */
[----:B------:R-:W-:-:S03]  /*f9f0*/  ISETP.LT.AND P2, PT, R42, c[0x0][0x17c], !P0 ;  /* 0x00005f002a007a0c */ /* 0x000fc60004741270 */
[----:B------:R1:W-:Y:S01]  /*fa00*/  @P3 STG.E [R58.64], R24 ;  /* 0x000000183a003986 */ /* 0x0003e2000c101908 */
[----:B------:R-:W-:-:S03]  /*fa10*/  LEA R60, P6, R52, R2, 0x2 ;  /* 0x00000002343c7211 */ /* 0x000fc600078c10ff */
[----:B------:R-:W2:Y:S01]  /*fa20*/  LDS.128 R40, [R0+0x1000] ;  /* 0x0010000000287984 */ /* 0x000ea20000000c00 */
[----:B------:R-:W-:-:S03]  /*fa30*/  LEA.HI.X.SX32 R61, R52, R3, 0x2, P6 ;  /* 0x00000003343d7211 */ /* 0x000fc600030f16ff */
[----:B------:R-:W-:Y:S04]  /*fa40*/  LDS.128 R52, [R0+0x1800] ;  /* 0x0018000000347984 */ /* 0x000fe80000000c00 */
[----:B-1----:R-:W4:Y:S01]  /*fa50*/  LDL.LU R24, [R1+0x13c] ;  /* 0x00013c0001187983 */ /* 0x002f220000300800 */
[C---:B------:R-:W-:Y:S01]  /*fa60*/  IMAD R8, R50.reuse, c[0x0][0x198], RZ ;  /* 0x0000660032087a24 */ /* 0x040fe200078e02ff */
[----:B------:R-:W-:Y:S02]  /*fa70*/  ISETP.LT.AND P1, PT, R50, c[0x0][0x17c], !P0 ;  /* 0x00005f0032007a0c */ /* 0x000fe40004721270 */
[----:B------:R-:W-:Y:S02]  /*fa80*/  @P2 STG.E [R60.64], R28 ;  /* 0x0000001c3c002986 */ /* 0x000fe4000c101908 */
[----:B------:R-:W-:-:S02]  /*fa90*/  LEA R64, P5, R8, R2, 0x2 ;  /* 0x0000000208407211 */ /* 0x000fc400078a10ff */
[----:B------:R-:W1:Y:S02]  /*faa0*/  LDS.128 R48, [R66+0x1000] ;  /* 0x0010000042307984 */ /* 0x000e640000000c00 */
[----:B------:R-:W-:Y:S02]  /*fab0*/  LEA.HI.X.SX32 R65, R8, R3, 0x2, P5 ;  /* 0x0000000308417211 */ /* 0x000fe400028f16ff */
[----:B------:R-:W-:Y:S04]  /*fac0*/  LDS.128 R56, [R76+0x1800] ;  /* 0x001800004c387984 */ /* 0x000fe80000000c00 */
[----:B------:R2:W-:Y:S04]  /*fad0*/  @P1 STG.E [R64.64], R32 ;  /* 0x0000002040001986 */ /* 0x0005e8000c101908 */
[----:B--2---:R-:W4:Y:S04]  /*fae0*/  LDL.LU R32, [R1+0x138] ;  /* 0x0001380001207983 */ /* 0x004f280000300800 */
[----:B------:R-:W4:Y:S01]  /*faf0*/  LDL.LU R28, [R1+0x134] ;  /* 0x00013400011c7983 */ /* 0x000f220000300800 */
[C---:B---3--:R-:W-:Y:S01]  /*fb00*/  IMAD R8, R67.reuse, c[0x0][0x198], RZ ;  /* 0x0000660043087a24 */ /* 0x048fe200078e02ff */
[----:B------:R-:W-:-:S02]  /*fb10*/  ISETP.LT.AND P4, PT, R67, c[0x0][0x17c], !P0 ;  /* 0x00005f0043007a0c */ /* 0x000fc40004781270 */
[----:B------:R-:W-:Y:S02]  /*fb20*/  LDS.128 R64, [R66+0x1800] ;  /* 0x0018000042407984 */ /* 0x000fe40000000c00 */
[----:B------:R-:W-:-:S04]  /*fb30*/  LEA R68, P6, R8, R2, 0x2 ;  /* 0x0000000208447211 */ /* 0x000fc800078c10ff */
[----:B------:R-:W-:-:S05]  /*fb40*/  LEA.HI.X.SX32 R69, R8, R3, 0x2, P6 ;  /* 0x0000000308457211 */ /* 0x000fca00030f16ff */
[----:B------:R3:W-:Y:S01]  /*fb50*/  @P4 STG.E [R68.64], R40 ;  /* 0x0000002844004986 */ /* 0x0007e2000c101908 */
[C---:B------:R-:W-:Y:S01]  /*fb60*/  ISETP.LT.AND P3, PT, R12.reuse, c[0x0][0x17c], !P0 ;  /* 0x00005f000c007a0c */ /* 0x040fe20004761270 */
[----:B------:R-:W-:-:S05]  /*fb70*/  IMAD R12, R12, c[0x0][0x198], RZ ;  /* 0x000066000c0c7a24 */ /* 0x000fca00078e02ff */
[-C--:B------:R-:W-:Y:S01]  /*fb80*/  LEA R70, P5, R12, R2.reuse, 0x2 ;  /* 0x000000020c467211 */ /* 0x080fe200078a10ff */
[C---:B------:R-:W-:Y:S01]  /*fb90*/  IMAD R4, R63.reuse, c[0x0][0x198], RZ ;  /* 0x000066003f047a24 */ /* 0x040fe200078e02ff */
[----:B------:R-:W-:Y:S01]  /*fba0*/  ISETP.LT.AND P1, PT, R63, c[0x0][0x17c], !P0 ;  /* 0x00005f003f007a0c */ /* 0x000fe20004721270 */
[C---:B------:R-:W-:Y:S01]  /*fbb0*/  IMAD R0, R20.reuse, c[0x0][0x198], RZ ;  /* 0x0000660014007a24 */ /* 0x040fe200078e02ff */
[----:B------:R-:W-:Y:S01]  /*fbc0*/  ISETP.LT.AND P2, PT, R20, c[0x0][0x17c], !P0 ;  /* 0x00005f0014007a0c */ /* 0x000fe20004741270 */
[----:B------:R-:W4:Y:S03]  /*fbd0*/  LDS.128 R60, [R62+0x1800] ;  /* 0x001800003e3c7984 */ /* 0x000f260000000c00 */
[-C--:B------:R-:W-:Y:S01]  /*fbe0*/  LEA R74, P4, R0, R2.reuse, 0x2 ;  /* 0x00000002004a7211 */ /* 0x080fe200078810ff */
[----:B------:R-:W2:Y:S01]  /*fbf0*/  LDL.LU R20, [R1+0x130] ;  /* 0x0001300001147983 */ /* 0x000ea20000300800 */
[----:B------:R-:W-:-:S02]  /*fc00*/  LEA R72, P6, R4, R2, 0x2 ;  /* 0x0000000204487211 */ /* 0x000fc400078c10ff */
[-C--:B------:R-:W-:Y:S02]  /*fc10*/  LEA.HI.X.SX32 R71, R12, R3.reuse, 0x2, P5 ;  /* 0x000000030c477211 */ /* 0x080fe400028f16ff */
[-C--:B------:R-:W-:Y:S01]  /*fc20*/  LEA.HI.X.SX32 R75, R0, R3.reuse, 0x2, P4 ;  /* 0x00000003004b7211 */ /* 0x080fe200020f16ff */
[C---:B------:R-:W-:Y:S01]  /*fc30*/  IMAD R0, R16.reuse, c[0x0][0x198], RZ ;  /* 0x0000660010007a24 */ /* 0x040fe200078e02ff */
[----:B------:R-:W-:Y:S02]  /*fc40*/  ISETP.LT.AND P5, PT, R16, c[0x0][0x17c], !P0 ;  /* 0x00005f0010007a0c */ /* 0x000fe400047a1270 */
[----:B------:R-:W2:Y:S01]  /*fc50*/  LDL.LU R16, [R1+0x12c] ;  /* 0x00012c0001107983 */ /* 0x000ea20000300800 */
[----:B------:R-:W-:-:S03]  /*fc60*/  LEA.HI.X.SX32 R73, R4, R3, 0x2, P6 ;  /* 0x0000000304497211 */ /* 0x000fc600030f16ff */
[----:B------:R3:W-:Y:S01]  /*fc70*/  @P3 STG.E [R70.64], R36 ;  /* 0x0000002446003986 */ /* 0x0007e2000c101908 */
[----:B------:R-:W-:-:S03]  /*fc80*/  LEA R76, P3, R0, R2, 0x2 ;  /* 0x00000002004c7211 */ /* 0x000fc600078610ff */
[----:B------:R3:W-:Y:S01]  /*fc90*/  @P1 STG.E [R72.64], R44 ;  /* 0x0000002c48001986 */ /* 0x0007e2000c101908 */
[----:B------:R-:W-:-:S03]  /*fca0*/  LEA.HI.X.SX32 R77, R0, R3, 0x2, P3 ;  /* 0x00000003004d7211 */ /* 0x000fc600018f16ff */
[----:B-1----:R1:W-:Y:S04]  /*fcb0*/  @P2 STG.E [R74.64], R48 ;  /* 0x000000304a002986 */ /* 0x0023e8000c101908 */
[----:B------:R-:W2:Y:S01]  /*fcc0*/  LDL.LU R12, [R1+0x128] ;  /* 0x00012800010c7983 */ /* 0x000ea20000300800 */
[----:B------:R-:W-:-:S05]  /*fcd0*/  IMAD R4, R78, c[0x0][0x198], RZ ;  /* 0x000066004e047a24 */ /* 0x000fca00078e02ff */
[----:B---3--:R-:W-:-:S04]  /*fce0*/  LEA R68, P4, R4, R2, 0x2 ;  /* 0x0000000204447211 */ /* 0x008fc800078810ff */
[----:B------:R-:W-:Y:S02]  /*fcf0*/  LEA.HI.X.SX32 R69, R4, R3, 0x2, P4 ;  /* 0x0000000304457211 */ /* 0x000fe400020f16ff */
[C---:B----4-:R-:W-:Y:S01]  /*fd00*/  ISETP.LT.AND P2, PT, R24.reuse, c[0x0][0x17c], !P0 ;  /* 0x00005f0018007a0c */ /* 0x050fe20004741270 */
[----:B------:R-:W-:Y:S02]  /*fd10*/  IMAD R0, R24, c[0x0][0x198], RZ ;  /* 0x0000660018007a24 */ /* 0x000fe400078e02ff */
[----:B------:R-:W3:Y:S03]  /*fd20*/  LDL.LU R24, [R1+0x124] ;  /* 0x0001240001187983 */ /* 0x000ee60000300800 */
[----:B------:R-:W-:-:S04]  /*fd30*/  LEA R70, P6, R0, R2, 0x2 ;  /* 0x0000000200467211 */ /* 0x000fc800078c10ff */
[----:B------:R-:W-:Y:S02]  /*fd40*/  LEA.HI.X.SX32 R71, R0, R3, 0x2, P6 ;  /* 0x0000000300477211 */ /* 0x000fe400030f16ff */
[C---:B------:R-:W-:Y:S01]  /*fd50*/  ISETP.LT.AND P3, PT, R32.reuse, c[0x0][0x17c], !P0 ;  /* 0x00005f0020007a0c */ /* 0x040fe20004761270 */
[----:B------:R-:W-:Y:S02]  /*fd60*/  IMAD R8, R32, c[0x0][0x198], RZ ;  /* 0x0000660020087a24 */ /* 0x000fe400078e02ff */
[----:B------:R-:W4:Y:S01]  /*fd70*/  LDL.LU R32, [R1+0x120] ;  /* 0x0001200001207983 */ /* 0x000f220000300800 */
[C---:B------:R-:W-:Y:S01]  /*fd80*/  ISETP.LT.AND P4, PT, R28.reuse, c[0x0][0x17c], !P0 ;  /* 0x00005f001c007a0c */ /* 0x040fe20004781270 */
[----:B------:R-:W-:Y:S02]  /*fd90*/  IMAD R0, R28, c[0x0][0x198], RZ ;  /* 0x000066001c007a24 */ /* 0x000fe400078e02ff */
[----:B------:R-:W4:Y:S01]  /*fda0*/  LDL.LU R28, [R1+0x11c] ;  /* 0x00011c00011c7983 */ /* 0x000f220000300800 */
[----:B------:R-:W-:-:S03]  /*fdb0*/  ISETP.LT.AND P1, PT, R78, c[0x0][0x17c], !P0 ;  /* 0x00005f004e007a0c */ /* 0x000fc60004721270 */
[----:B------:R-:W-:Y:S01]  /*fdc0*/  @P5 STG.E [R76.64], R52 ;  /* 0x000000344c005986 */ /* 0x000fe2000c101908 */
[----:B------:R-:W-:-:S04]  /*fdd0*/  LEA R72, P5, R8, R2, 0x2 ;  /* 0x0000000208487211 */ /* 0x000fc800078a10ff */
[----:B------:R-:W-:-:S05]  /*fde0*/  LEA.HI.X.SX32 R73, R8, R3, 0x2, P5 ;  /* 0x0000000308497211 */ /* 0x000fca00028f16ff */
[----:B------:R2:W-:Y:S01]  /*fdf0*/  @P1 STG.E [R68.64], R60 ;  /* 0x0000003c44001986 */ /* 0x0005e2000c101908 */
[----:B-1----:R-:W-:-:S03]  /*fe00*/  LEA R74, P1, R0, R2, 0x2 ;  /* 0x00000002004a7211 */ /* 0x002fc600078210ff */
[----:B------:R1:W-:Y:S01]  /*fe10*/  @P2 STG.E [R70.64], R56 ;  /* 0x0000003846002986 */ /* 0x0003e2000c101908 */
[----:B------:R-:W-:-:S03]  /*fe20*/  LEA.HI.X.SX32 R75, R0, R3, 0x2, P1 ;  /* 0x00000003004b7211 */ /* 0x000fc600008f16ff */
[----:B------:R1:W-:Y:S04]  /*fe30*/  @P3 STG.E [R72.64], R64 ;  /* 0x0000004048003986 */ /* 0x0003e8000c101908 */
[----:B------:R1:W-:Y:S01]  /*fe40*/  @P4 STG.E [R74.64], R13 ;  /* 0x0000000d4a004986 */ /* 0x0003e2000c101908 */
[C---:B--2---:R-:W-:Y:S01]  /*fe50*/  ISETP.LT.AND P5, PT, R20.reuse, c[0x0][0x17c], !P0 ;  /* 0x00005f0014007a0c */ /* 0x044fe200047a1270 */
[----:B------:R-:W-:Y:S02]  /*fe60*/  IMAD R4, R20, c[0x0][0x198], RZ ;  /* 0x0000660014047a24 */ /* 0x000fe400078e02ff */
[----:B------:R-:W2:Y:S01]  /*fe70*/  LDL.LU R20, [R1+0x118] ;  /* 0x0001180001147983 */ /* 0x000ea20000300800 */
[C---:B------:R-:W-:Y:S01]  /*fe80*/  ISETP.LT.AND P3, PT, R16.reuse, c[0x0][0x17c], !P0 ;  /* 0x00005f0010007a0c */ /* 0x040fe20004761270 */
[----:B------:R-:W-:-:S02]  /*fe90*/  IMAD R0, R16, c[0x0][0x198], RZ ;  /* 0x0000660010007a24 */ /* 0x000fc400078e02ff */
[----:B------:R-:W2:Y:S01]  /*fea0*/  LDL.LU R16, [R1+0x114] ;  /* 0x0001140001107983 */ /* 0x000ea20000300800 */
[----:B------:R-:W-:-:S03]  /*feb0*/  LEA R68, P1, R4, R2, 0x2 ;  /* 0x0000000204447211 */ /* 0x000fc600078210ff */
[----:B------:R-:W2:Y:S01]  /*fec0*/  LDL.LU R44, [R1+0x1f0] ;  /* 0x0001f000012c7983 */ /* 0x000ea20000300800 */
[-C--:B------:R-:W-:Y:S02]  /*fed0*/  LEA.HI.X.SX32 R69, R4, R3.reuse, 0x2, P1 ;  /* 0x0000000304457211 */ /* 0x080fe400008f16ff */
[C---:B------:R-:W-:Y:S01]  /*fee0*/  ISETP.LT.AND P2, PT, R12.reuse, c[0x0][0x17c], !P0 ;  /* 0x00005f000c007a0c */ /* 0x040fe20004741270 */
[----:B------:R-:W-:Y:S01]  /*fef0*/  IMAD R8, R12, c[0x0][0x198], RZ ;  /* 0x000066000c087a24 */ /* 0x000fe200078e02ff */
[CC--:B-1----:R-:W-:Y:S01]  /*ff00*/  LEA R70, P4, R0.reuse, R2.reuse, 0x2 ;  /* 0x0000000200467211 */ /* 0x0c2fe200078810ff */
[----:B------:R1:W-:Y:S03]  /*ff10*/  @P5 STG.E [R68.64], R9 ;  /* 0x0000000944005986 */ /* 0x0003e6000c101908 */
[----:B------:R-:W-:Y:S02]  /*ff20*/  LEA.HI.X.SX32 R71, R0, R3, 0x2, P4 ;  /* 0x0000000300477211 */ /* 0x000fe400020f16ff */
[----:B------:R-:W-:-:S04]  /*ff30*/  LEA R72, P6, R8, R2, 0x2 ;  /* 0x0000000208487211 */ /* 0x000fc800078c10ff */
[----:B------:R-:W-:Y:S01]  /*ff40*/  LEA.HI.X.SX32 R73, R8, R3, 0x2, P6 ;  /* 0x0000000308497211 */ /* 0x000fe200030f16ff */
[----:B------:R-:W-:Y:S04]  /*ff50*/  @P3 STG.E [R70.64], R17 ;  /* 0x0000001146003986 */ /* 0x000fe8000c101908 */
[----:B------:R-:W-:Y:S01]  /*ff60*/  @P2 STG.E [R72.64], R21 ;  /* 0x0000001548002986 */ /* 0x000fe2000c101908 */
[C---:B---3--:R-:W-:Y:S01]  /*ff70*/  IMAD R12, R24.reuse, c[0x0][0x198], RZ ;  /* 0x00006600180c7a24 */ /* 0x048fe200078e02ff */
[----:B------:R-:W-:Y:S02]  /*ff80*/  ISETP.LT.AND P1, PT, R24, c[0x0][0x17c], !P0 ;  /* 0x00005f0018007a0c */ /* 0x000fe40004721270 */
[----:B------:R-:W3:Y:S04]  /*ff90*/  LDL.LU R24, [R1+0x110] ;  /* 0x0001100001187983 */ /* 0x000ee80000300800 */
[----:B------:R-:W3:Y:S04]  /*ffa0*/  LDL.LU R40, [R1+0x10c] ;  /* 0x00010c0001287983 */ /* 0x000ee80000300800 */
[----:B------:R-:W3:Y:S01]  /*ffb0*/  LDL.LU R36, [R1+0x108] ;  /* 0x0001080001247983 */ /* 0x000ee20000300800 */
[C---:B----4-:R-:W-:Y:S01]  /*ffc0*/  ISETP.LT.AND P5, PT, R32.reuse, c[0x0][0x17c], !P0 ;  /* 0x00005f0020007a0c */ /* 0x050fe200047a1270 */
[----:B------:R-:W-:-:S02]  /*ffd0*/  IMAD R0, R32, c[0x0][0x198], RZ ;  /* 0x0000660020007a24 */ /* 0x000fc400078e02ff */
[----:B------:R-:W4:Y:S01]  /*ffe0*/  LDL.LU R32, [R1+0x104] ;  /* 0x0001040001207983 */ /* 0x000f220000300800 */
[C---:B------:R-:W-:Y:S01]  /*fff0*/  ISETP.LT.AND P2, PT, R28.reuse, c[0x0][0x17c], !P0 ;  /* 0x00005f001c007a0c */ /* 0x040fe20004741270 */
[----:B------:R-:W-:Y:S02]  /*10000*/  IMAD R4, R28, c[0x0][0x198], RZ ;  /* 0x000066001c047a24 */ /* 0x000fe400078e02ff */
[----:B------:R-:W4:Y:S01]  /*10010*/  LDL.LU R28, [R1+0x100] ;  /* 0x00010000011c7983 */ /* 0x000f220000300800 */
[----:B------:R-:W-:-:S04]  /*10020*/  LEA R76, P4, R12, R2, 0x2 ;  /* 0x000000020c4c7211 */ /* 0x000fc800078810ff */
[----:B------:R-:W-:Y:S02]  /*10030*/  LEA.HI.X.SX32 R77, R12, R3, 0x2, P4 ;  /* 0x000000030c4d7211 */ /* 0x000fe400020f16ff */
[----:B------:R-:W-:-:S03]  /*10040*/  LEA R12, P4, R0, R2, 0x2 ;  /* 0x00000002000c7211 */ /* 0x000fc600078810ff */
[----:B------:R-:W-:Y:S01]  /*10050*/  @P1 STG.E [R76.64], R5 ;  /* 0x000000054c001986 */ /* 0x000fe2000c101908 */
[----:B------:R-:W-:Y:S02]  /*10060*/  LEA.HI.X.SX32 R13, R0, R3, 0x2, P4 ;  /* 0x00000003000d7211 */ /* 0x000fe400020f16ff */
[----:B------:R-:W-:-:S03]  /*10070*/  LEA R8, P1, R4, R2, 0x2 ;  /* 0x0000000204087211 */ /* 0x000fc600078210ff */
[----:B------:R1:W-:Y:S02]  /*10080*/  @P5 STG.E [R12.64], R25 ;  /* 0x000000190c005986 */ /* 0x0003e4000c101908 */
[----:B-1----:R-:W-:Y:S02]  /*10090*/  LEA.HI.X.SX32 R9, R4, R3, 0x2, P1 ;  /* 0x0000000304097211 */ /* 0x002fe400008f16ff */
[----:B------:R-:W4:Y:S04]  /*100a0*/  LDL.LU R25, [R1+0xfc] ;  /* 0x0000fc0001197983 */ /* 0x000f280000300800 */
[----:B------:R-:W-:Y:S01]  /*100b0*/  @P2 STG.E [R8.64], R29 ;  /* 0x0000001d08002986 */ /* 0x000fe2000c101908 */
[C---:B--2---:R-:W-:Y:S01]  /*100c0*/  ISETP.LT.AND P3, PT, R20.reuse, c[0x0][0x17c], !P0 ;  /* 0x00005f0014007a0c */ /* 0x044fe20004761270 */
[----:B------:R-:W-:-:S02]  /*100d0*/  IMAD R20, R20, c[0x0][0x198], RZ ;  /* 0x0000660014147a24 */ /* 0x000fc400078e02ff */
[C---:B------:R-:W-:Y:S01]  /*100e0*/  IMAD R0, R16.reuse, c[0x0][0x198], RZ ;  /* 0x0000660010007a24 */ /* 0x040fe200078e02ff */
[----:B------:R-:W-:Y:S02]  /*100f0*/  ISETP.LT.AND P4, PT, R16, c[0x0][0x17c], !P0 ;  /* 0x00005f0010007a0c */ /* 0x000fe40004781270 */
[-C--:B------:R-:W-:Y:S02]  /*10100*/  LEA R16, P6, R20, R2.reuse, 0x2 ;  /* 0x0000000214107211 */ /* 0x080fe400078c10ff */
[----:B------:R-:W-:Y:S02]  /*10110*/  LEA R4, P5, R0, R2, 0x2 ;  /* 0x0000000200047211 */ /* 0x000fe400078a10ff */
[-C--:B------:R-:W-:Y:S02]  /*10120*/  LEA.HI.X.SX32 R17, R20, R3.reuse, 0x2, P6 ;  /* 0x0000000314117211 */ /* 0x080fe400030f16ff */
[----:B------:R-:W-:-:S03]  /*10130*/  LEA.HI.X.SX32 R5, R0, R3, 0x2, P5 ;  /* 0x0000000300057211 */ /* 0x000fc600028f16ff */
[----:B------:R1:W-:Y:S04]  /*10140*/  @P3 STG.E [R16.64], R33 ;  /* 0x0000002110003986 */ /* 0x0003e8000c101908 */
[----:B------:R2:W-:Y:S01]  /*10150*/  @P4 STG.E [R4.64], R41 ;  /* 0x0000002904004986 */ /* 0x0005e2000c101908 */
[C---:B---3--:R-:W-:Y:S01]  /*10160*/  ISETP.LT.AND P5, PT, R24.reuse, c[0x0][0x17c], !P0 ;  /* 0x00005f0018007a0c */ /* 0x048fe200047a1270 */
[----:B------:R-:W-:Y:S02]  /*10170*/  IMAD R0, R24, c[0x0][0x198], RZ ;  /* 0x0000660018007a24 */ /* 0x000fe400078e02ff */
[----:B------:R-:W3:Y:S04]  /*10180*/  LDL.LU R24, [R1+0xf8] ;  /* 0x0000f80001187983 */ /* 0x000ee80000300800 */
[----:B-1----:R-:W3:Y:S01]  /*10190*/  LDL.LU R33, [R1+0xf4] ;  /* 0x0000f40001217983 */ /* 0x002ee20000300800 */
[----:B------:R-:W-:-:S04]  /*101a0*/  LEA R20, P3, R0, R2, 0x2 ;  /* 0x0000000200147211 */ /* 0x000fc800078610ff */
[----:B------:R-:W-:Y:S01]  /*101b0*/  LEA.HI.X.SX32 R21, R0, R3, 0x2, P3 ;  /* 0x0000000300157211 */ /* 0x000fe200018f16ff */
[----:B------:R-:W-:-:S04]  /*101c0*/  IMAD R0, R36, c[0x0][0x198], RZ ;  /* 0x0000660024007a24 */ /* 0x000fc800078e02ff */
[----:B------:R1:W-:Y:S01]  /*101d0*/  @P5 STG.E [R20.64], R37 ;  /* 0x0000002514005986 */ /* 0x0003e2000c101908 */
[----:B--2---:R-:W-:-:S04]  /*101e0*/  LEA R4, P5, R0, R2, 0x2 ;  /* 0x0000000200047211 */ /* 0x004fc800078a10ff */
[----:B------:R-:W-:Y:S02]  /*101f0*/  LEA.HI.X.SX32 R5, R0, R3, 0x2, P5 ;  /* 0x0000000300057211 */ /* 0x000fe400028f16ff */
[C---:B----4-:R-:W-:Y:S01]  /*10200*/  ISETP.LT.AND P3, PT, R32.reuse, c[0x0][0x17c], !P0 ;  /* 0x00005f0020007a0c */ /* 0x050fe20004761270 */
[----:B------:R-:W-:Y:S02]  /*10210*/  IMAD R13, R32, c[0x0][0x198], RZ ;  /* 0x00006600200d7a24 */ /* 0x000fe400078e02ff */
[----:B------:R-:W2:Y:S01]  /*10220*/  LDL.LU R32, [R1+0x1ec] ;  /* 0x0001ec0001207983 */ /* 0x000ea20000300800 */
[C---:B------:R-:W-:Y:S01]  /*10230*/  IMAD R17, R28.reuse, c[0x0][0x198], RZ ;  /* 0x000066001c117a24 */ /* 0x040fe200078e02ff */
[----:B------:R-:W-:Y:S02]  /*10240*/  ISETP.LT.AND P5, PT, R28, c[0x0][0x17c], !P0 ;  /* 0x00005f001c007a0c */ /* 0x000fe400047a1270 */
[----:B------:R-:W4:Y:S04]  /*10250*/  LDL.LU R29, [R1+0x1e8] ;  /* 0x0001e800011d7983 */ /* 0x000f280000300800 */
[----:B------:R-:W4:Y:S01]  /*10260*/  LDL.LU R28, [R1+0x1e4] ;  /* 0x0001e400011c7983 */ /* 0x000f220000300800 */
[C---:B------:R-:W-:Y:S01]  /*10270*/  IMAD R12, R40.reuse, c[0x0][0x198], RZ ;  /* 0x00006600280c7a24 */ /* 0x040fe200078e02ff */
[----:B------:R-:W-:-:S02]  /*10280*/  ISETP.LT.AND P4, PT, R40, c[0x0][0x17c], !P0 ;  /* 0x00005f0028007a0c */ /* 0x000fc40004781270 */
[----:B------:R-:W-:Y:S01]  /*10290*/  ISETP.LT.AND P2, PT, R36, c[0x0][0x17c], !P0 ;  /* 0x00005f0024007a0c */ /* 0x000fe20004741270 */
[----:B-1----:R-:W4:Y:S01]  /*102a0*/  LDL.LU R37, [R1+0x1e0] ;  /* 0x0001e00001257983 */ /* 0x002f220000300800 */
[-C--:B------:R-:W-:Y:S02]  /*102b0*/  LEA R8, P6, R12, R2.reuse, 0x2 ;  /* 0x000000020c087211 */ /* 0x080fe400078c10ff */
[----:B------:R-:W-:Y:S01]  /*102c0*/  ISETP.LT.AND P1, PT, R44, c[0x0][0x17c], !P0 ;  /* 0x00005f002c007a0c */ /* 0x000fe20004721270 */
[----:B------:R-:W4:Y:S01]  /*102d0*/  LDL.LU R36, [R1+0x1dc] ;  /* 0x0001dc0001247983 */ /* 0x000f220000300800 */
[----:B------:R-:W-:Y:S02]  /*102e0*/  LEA.HI.X.SX32 R9, R12, R3, 0x2, P6 ;  /* 0x000000030c097211 */ /* 0x000fe400030f16ff */
[----:B------:R-:W-:-:S03]  /*102f0*/  LEA R12, P6, R13, R2, 0x2 ;  /* 0x000000020d0c7211 */ /* 0x000fc600078c10ff */
[----:B------:R1:W-:Y:S01]  /*10300*/  @P4 STG.E [R8.64], R45 ;  /* 0x0000002d08004986 */ /* 0x0003e2000c101908 */
[-C--:B------:R-:W-:Y:S02]  /*10310*/  LEA.HI.X.SX32 R13, R13, R3.reuse, 0x2, P6 ;  /* 0x000000030d0d7211 */ /* 0x080fe400030f16ff */
[-C--:B------:R-:W-:Y:S01]  /*10320*/  LEA R16, P4, R17, R2.reuse, 0x2 ;  /* 0x0000000211107211 */ /* 0x080fe200078810ff */
[----:B------:R-:W-:Y:S01]  /*10330*/  IMAD R0, R25, c[0x0][0x198], RZ ;  /* 0x0000660019007a24 */ /* 0x000fe200078e02ff */
[----:B------:R1:W-:Y:S02]  /*10340*/  @P2 STG.E [R4.64], R49 ;  /* 0x0000003104002986 */ /* 0x0003e4000c101908 */
[----:B------:R-:W-:Y:S02]  /*10350*/  LEA.HI.X.SX32 R17, R17, R3, 0x2, P4 ;  /* 0x0000000311117211 */ /* 0x000fe400020f16ff */
[----:B------:R-:W-:Y:S01]  /*10360*/  @P3 STG.E [R12.64], R53 ;  /* 0x000000350c003986 */ /* 0x000fe2000c101908 */
[----:B------:R-:W-:-:S02]  /*10370*/  LEA R20, P3, R0, R2, 0x2 ;  /* 0x0000000200147211 */ /* 0x000fc400078610ff */
[----:B------:R-:W-:Y:S02]  /*10380*/  ISETP.LT.AND P4, PT, R25, c[0x0][0x17c], !P0 ;  /* 0x00005f0019007a0c */ /* 0x000fe40004781270 */
[----:B------:R-:W-:Y:S01]  /*10390*/  LEA.HI.X.SX32 R21, R0, R3, 0x2, P3 ;  /* 0x0000000300157211 */ /* 0x000fe200018f16ff */
[----:B------:R-:W-:Y:S01]  /*103a0*/  IMAD.MOV.U32 R25, RZ, RZ, 0x2 ;  /* 0x00000002ff197424 */ /* 0x000fe200078e00ff */
[----:B------:R1:W-:Y:S09]  /*103b0*/  @P5 STG.E [R16.64], R61 ;  /* 0x0000003d10005986 */ /* 0x0003f2000c101908 */
[----:B------:R-:W-:Y:S01]  /*103c0*/  @P4 STG.E [R20.64], R57 ;  /* 0x0000003914004986 */ /* 0x000fe2000c101908 */
[C---:B---3--:R-:W-:Y:S01]  /*103d0*/  ISETP.LT.AND P2, PT, R24.reuse, c[0x0][0x17c], !P0 ;  /* 0x00005f0018007a0c */ /* 0x048fe20004741270 */
[----:B------:R-:W-:-:S02]  /*103e0*/  IMAD R24, R24, c[0x0][0x198], RZ ;  /* 0x0000660018187a24 */ /* 0x000fc400078e02ff */
[C---:B-1----:R-:W-:Y:S01]  /*103f0*/  IMAD R9, R33.reuse, c[0x0][0x198], RZ ;  /* 0x0000660021097a24 */ /* 0x042fe200078e02ff */
[----:B------:R-:W-:Y:S02]  /*10400*/  ISETP.LT.AND P3, PT, R33, c[0x0][0x17c], !P0 ;  /* 0x00005f0021007a0c */ /* 0x000fe40004761270 */
[CC--:B------:R-:W-:Y:S01]  /*10410*/  LEA R4, P6, R24.reuse, R2.reuse, 0x2 ;  /* 0x0000000218047211 */ /* 0x0c0fe200078c10ff */
[----:B------:R-:W-:Y:S01]  /*10420*/  IMAD R0, R25, c[0x0][0x198], R9 ;  /* 0x0000660019007a24 */ /* 0x000fe200078e0209 */
[-C--:B------:R-:W-:Y:S01]  /*10430*/  LEA R8, P5, R9, R2.reuse, 0x2 ;  /* 0x0000000209087211 */ /* 0x080fe200078a10ff */
[----:B------:R-:W3:Y:S01]  /*10440*/  LDL.LU R33, [R1+0x1d8] ;  /* 0x0001d80001217983 */ /* 0x000ee20000300800 */
[-C--:B------:R-:W-:Y:S01]  /*10450*/  LEA.HI.X.SX32 R5, R24, R3.reuse, 0x2, P6 ;  /* 0x0000000318057211 */ /* 0x080fe200030f16ff */
[----:B------:R-:W-:Y:S01]  /*10460*/  IMAD R17, R25, c[0x0][0x198], R0 ;  /* 0x0000660019117a24 */ /* 0x000fe200078e0200 */
[----:B------:R-:W-:Y:S02]  /*10470*/  LEA.HI.X.SX32 R9, R9, R3, 0x2, P5 ;  /* 0x0000000309097211 */ /* 0x000fe400028f16ff */
[-C--:B------:R-:W-:Y:S01]  /*10480*/  LEA R12, P6, R0, R2.reuse, 0x2 ;  /* 0x00000002000c7211 */ /* 0x080fe200078c10ff */
[----:B------:R-:W-:Y:S04]  /*10490*/  @P2 STG.E [R4.64], R65 ;  /* 0x0000004104002986 */ /* 0x000fe8000c101908 */
[----:B------:R-:W-:Y:S01]  /*104a0*/  @P3 STG.E [R8.64], R14 ;  /* 0x0000000e08003986 */ /* 0x000fe2000c101908 */
[----:B------:R-:W-:-:S02]  /*104b0*/  LEA R16, P3, R17, R2, 0x2 ;  /* 0x0000000211107211 */ /* 0x000fc400078610ff */
[-C--:B------:R-:W-:Y:S01]  /*104c0*/  LEA.HI.X.SX32 R13, R0, R3.reuse, 0x2, P6 ;  /* 0x00000003000d7211 */ /* 0x080fe200030f16ff */
[----:B------:R-:W-:Y:S01]  /*104d0*/  IMAD R0, R25, c[0x0][0x198], R17 ;  /* 0x0000660019007a24 */ /* 0x000fe200078e0211 */
[----:B------:R-:W-:Y:S02]  /*104e0*/  LEA.HI.X.SX32 R17, R17, R3, 0x2, P3 ;  /* 0x0000000311117211 */ /* 0x000fe400018f16ff */
[----:B--2---:R-:W-:Y:S02]  /*104f0*/  ISETP.LT.AND P4, PT, R32, c[0x0][0x17c], !P0 ;  /* 0x00005f0020007a0c */ /* 0x004fe40004781270 */
[----:B------:R-:W2:Y:S01]  /*10500*/  LDL.LU R32, [R1+0x1d4] ;  /* 0x0001d40001207983 */ /* 0x000ea20000300800 */
[----:B----4-:R-:W-:-:S03]  /*10510*/  ISETP.LT.AND P5, PT, R29, c[0x0][0x17c], !P0 ;  /* 0x00005f001d007a0c */ /* 0x010fc600047a1270 */
[----:B------:R-:W4:Y:S01]  /*10520*/  LDL.LU R29, [R1+0x1d0] ;  /* 0x0001d000011d7983 */ /* 0x000f220000300800 */
[----:B------:R-:W-:-:S03]  /*10530*/  ISETP.LT.AND P2, PT, R28, c[0x0][0x17c], !P0 ;  /* 0x00005f001c007a0c */ /* 0x000fc60004741270 */
[----:B------:R-:W2:Y:S04]  /*10540*/  LDL.LU R28, [R1+0x1cc] ;  /* 0x0001cc00011c7983 */ /* 0x000ea80000300800 */
[----:B------:R-:W-:Y:S04]  /*10550*/  @P1 STG.E [R12.64], R10 ;  /* 0x0000000a0c001986 */ /* 0x000fe8000c101908 */
[----:B------:R-:W2:Y:S04]  /*10560*/  LDL.LU R24, [R1+0x1c8] ;  /* 0x0001c80001187983 */ /* 0x000ea80000300800 */
[----:B------:R1:W-:Y:S04]  /*10570*/  @P4 STG.E [R16.64], R18 ;  /* 0x0000001210004986 */ /* 0x0003e8000c101908 */
[----:B-1----:R-:W2:Y:S01]  /*10580*/  LDL.LU R18, [R1+0x1c4] ;  /* 0x0001c40001127983 */ /* 0x002ea20000300800 */
[----:B------:R-:W-:Y:S01]  /*10590*/  LEA R20, P1, R0, R2, 0x2 ;  /* 0x0000000200147211 */ /* 0x000fe200078210ff */
[----:B------:R-:W-:-:S02]  /*105a0*/  IMAD R5, R25, c[0x0][0x198], R0 ;  /* 0x0000660019057a24 */ /* 0x000fc400078e0200 */
[----:B------:R-:W4:Y:S01]  /*105b0*/  LDL.LU R14, [R1+0x1c0] ;  /* 0x0001c000010e7983 */ /* 0x000f220000300800 */
[-C--:B------:R-:W-:Y:S01]  /*105c0*/  LEA.HI.X.SX32 R21, R0, R3.reuse, 0x2, P1 ;  /* 0x0000000300157211 */ /* 0x080fe200008f16ff */
[----:B------:R-:W-:Y:S01]  /*105d0*/  IMAD R0, R25, c[0x0][0x198], R5 ;  /* 0x0000660019007a24 */ /* 0x000fe200078e0205 */
[-C--:B------:R-:W-:Y:S02]  /*105e0*/  LEA R4, P1, R5, R2.reuse, 0x2 ;  /* 0x0000000205047211 */ /* 0x080fe400078210ff */
[----:B------:R-:W-:Y:S01]  /*105f0*/  ISETP.LT.AND P3, PT, R37, c[0x0][0x17c], !P0 ;  /* 0x00005f0025007a0c */ /* 0x000fe20004761270 */
[----:B------:R-:W-:Y:S01]  /*10600*/  IMAD R10, R25, c[0x0][0x198], R0 ;  /* 0x00006600190a7a24 */ /* 0x000fe200078e0200 */
[----:B------:R-:W-:Y:S02]  /*10610*/  LEA.HI.X.SX32 R5, R5, R3, 0x2, P1 ;  /* 0x0000000305057211 */ /* 0x000fe400008f16ff */
[----:B------:R-:W-:Y:S01]  /*10620*/  LEA R8, P4, R0, R2, 0x2 ;  /* 0x0000000200087211 */ /* 0x000fe200078810ff */
[----:B------:R1:W-:Y:S01]  /*10630*/  @P5 STG.E [R20.64], R22 ;  /* 0x0000001614005986 */ /* 0x0003e2000c101908 */
[----:B------:R-:W-:-:S02]  /*10640*/  ISETP.LT.AND P6, PT, R36, c[0x0][0x17c], !P0 ;  /* 0x00005f0024007a0c */ /* 0x000fc400047c1270 */
[----:B------:R-:W-:Y:S01]  /*10650*/  LEA.HI.X.SX32 R9, R0, R3, 0x2, P4 ;  /* 0x0000000300097211 */ /* 0x000fe200020f16ff */
[----:B------:R1:W-:Y:S01]  /*10660*/  @P2 STG.E [R4.64], R6 ;  /* 0x0000000604002986 */ /* 0x0003e2000c101908 */
[----:B------:R-:W-:Y:S01]  /*10670*/  LEA R12, P2, R10, R2, 0x2 ;  /* 0x000000020a0c7211 */ /* 0x000fe200078410ff */
[----:B------:R-:W-:-:S03]  /*10680*/  IMAD R0, R25, c[0x0][0x198], R10 ;  /* 0x0000660019007a24 */ /* 0x000fc600078e020a */
[----:B------:R-:W-:Y:S01]  /*10690*/  LEA.HI.X.SX32 R13, R10, R3, 0x2, P2 ;  /* 0x000000030a0d7211 */ /* 0x000fe200010f16ff */
[----:B-1----:R-:W4:Y:S01]  /*106a0*/  LDL.LU R22, [R1+0x1bc] ;  /* 0x0001bc0001167983 */ /* 0x002f220000300800 */
[----:B------:R-:W-:-:S03]  /*106b0*/  IMAD R10, R25, c[0x0][0x198], R0 ;  /* 0x00006600190a7a24 */ /* 0x000fc600078e0200 */
[----:B------:R-:W4:Y:S01]  /*106c0*/  LDL.LU R20, [R1+0x1b8] ;  /* 0x0001b80001147983 */ /* 0x000f220000300800 */
[----:B------:R-:W-:-:S03]  /*106d0*/  LEA R16, P2, R0, R2, 0x2 ;  /* 0x0000000200107211 */ /* 0x000fc600078410ff */
[----:B------:R1:W-:Y:S01]  /*106e0*/  @P3 STG.E [R8.64], R26 ;  /* 0x0000001a08003986 */ /* 0x0003e2000c101908 */
[----:B------:R-:W-:Y:S02]  /*106f0*/  LEA R4, P3, R10, R2, 0x2 ;  /* 0x000000020a047211 */ /* 0x000fe400078610ff */
[-C--:B------:R-:W-:Y:S01]  /*10700*/  LEA.HI.X.SX32 R17, R0, R3.reuse, 0x2, P2 ;  /* 0x0000000300117211 */ /* 0x080fe200010f16ff */
[----:B------:R1:W-:Y:S01]  /*10710*/  @P6 STG.E [R12.64], R30 ;  /* 0x0000001e0c006986 */ /* 0x0003e2000c101908 */
[----:B------:R-:W-:Y:S01]  /*10720*/  IMAD R0, R25, c[0x0][0x198], R10 ;  /* 0x0000660019007a24 */ /* 0x000fe200078e020a */
[----:B------:R-:W-:Y:S02]  /*10730*/  LEA.HI.X.SX32 R5, R10, R3, 0x2, P3 ;  /* 0x000000030a057211 */ /* 0x000fe400018f16ff */
[----:B------:R-:W4:Y:S04]  /*10740*/  LDL.LU R21, [R1+0x1b4] ;  /* 0x0001b40001157983 */ /* 0x000f280000300800 */
[----:B------:R-:W4:Y:S01]  /*10750*/  LDL.LU R10, [R1+0x1b0] ;  /* 0x0001b000010a7983 */ /* 0x000f220000300800 */
[----:B--2---:R-:W-:-:S03]  /*10760*/  ISETP.LT.AND P6, PT, R18, c[0x0][0x17c], !P0 ;  /* 0x00005f0012007a0c */ /* 0x004fc600047c1270 */
[----:B------:R-:W2:Y:S01]  /*10770*/  LDL.LU R18, [R1+0x1ac] ;  /* 0x0001ac0001127983 */ /* 0x000ea20000300800 */
[----:B---3--:R-:W-:Y:S01]  /*10780*/  ISETP.LT.AND P1, PT, R33, c[0x0][0x17c], !P0 ;  /* 0x00005f0021007a0c */ /* 0x008fe20004721270 */
[----:B------:R-:W-:Y:S01]  /*10790*/  IMAD R6, R25, c[0x0][0x198], R0 ;  /* 0x0000660019067a24 */ /* 0x000fe200078e0200 */
[----:B------:R-:W-:Y:S02]  /*107a0*/  ISETP.LT.AND P4, PT, R32, c[0x0][0x17c], !P0 ;  /* 0x00005f0020007a0c */ /* 0x000fe40004781270 */
[----:B----4-:R-:W-:-:S09]  /*107b0*/  ISETP.LT.AND P5, PT, R29, c[0x0][0x17c], !P0 ;  /* 0x00005f001d007a0c */ /* 0x010fd200047a1270 */
[----:B------:R3:W-:Y:S01]  /*107c0*/  @P1 STG.E [R16.64], R34 ;  /* 0x0000002210001986 */ /* 0x0007e2000c101908 */
[----:B-1----:R-:W-:-:S04]  /*107d0*/  LEA R8, P1, R0, R2, 0x2 ;  /* 0x0000000200087211 */ /* 0x002fc800078210ff */
[-C--:B------:R-:W-:Y:S02]  /*107e0*/  LEA.HI.X.SX32 R9, R0, R3.reuse, 0x2, P1 ;  /* 0x0000000300097211 */ /* 0x080fe400008f16ff */
[----:B------:R-:W-:Y:S02]  /*107f0*/  LEA R12, P1, R6, R2, 0x2 ;  /* 0x00000002060c7211 */ /* 0x000fe400078210ff */
[----:B------:R-:W-:Y:S02]  /*10800*/  ISETP.LT.AND P2, PT, R28, c[0x0][0x17c], !P0 ;  /* 0x00005f001c007a0c */ /* 0x000fe40004741270 */
[----:B------:R-:W-:Y:S02]  /*10810*/  LEA.HI.X.SX32 R13, R6, R3, 0x2, P1 ;  /* 0x00000003060d7211 */ /* 0x000fe400008f16ff */
[----:B------:R-:W-:Y:S02]  /*10820*/  ISETP.LT.AND P1, PT, R14, c[0x0][0x17c], !P0 ;  /* 0x00005f000e007a0c */ /* 0x000fe40004721270 */
[----:B------:R-:W4:Y:S01]  /*10830*/  LDL.LU R14, [R1+0x1a8] ;  /* 0x0001a800010e7983 */ /* 0x000f220000300800 */
[----:B------:R-:W-:Y:S01]  /*10840*/  IMAD R0, R25, c[0x0][0x198], R6 ;  /* 0x0000660019007a24 */ /* 0x000fe200078e0206 */
[----:B------:R-:W-:-:S02]  /*10850*/  ISETP.LT.AND P3, PT, R24, c[0x0][0x17c], !P0 ;  /* 0x00005f0018007a0c */ /* 0x000fc40004761270 */
[----:B------:R1:W-:Y:S01]  /*10860*/  @P4 STG.E [R4.64], R42 ;  /* 0x0000002a04004986 */ /* 0x0003e2000c101908 */
[C---:B------:R-:W-:Y:S01]  /*10870*/  IMAD R6, R25.reuse, c[0x0][0x198], R0 ;  /* 0x0000660019067a24 */ /* 0x040fe200078e0200 */
[CC--:B---3--:R-:W-:Y:S02]  /*10880*/  LEA R16, P4, R0.reuse, R2.reuse, 0x2 ;  /* 0x0000000200107211 */ /* 0x0c8fe400078810ff */
[----:B------:R3:W-:Y:S02]  /*10890*/  @P5 STG.E [R8.64], R38 ;  /* 0x0000002608005986 */ /* 0x0007e4000c101908 */
[----:B------:R-:W-:Y:S02]  /*108a0*/  LEA.HI.X.SX32 R17, R0, R3, 0x2, P4 ;  /* 0x0000000300117211 */ /* 0x000fe400020f16ff */
[----:B------:R3:W-:Y:S01]  /*108b0*/  @P2 STG.E [R12.64], R46 ;  /* 0x0000002e0c002986 */ /* 0x0007e2000c101908 */
[----:B------:R-:W-:Y:S01]  /*108c0*/  IMAD R0, R25, c[0x0][0x198], R6 ;  /* 0x0000660019007a24 */ /* 0x000fe200078e0206 */
[----:B-1----:R-:W-:-:S02]  /*108d0*/  LEA R4, P2, R6, R2, 0x2 ;  /* 0x0000000206047211 */ /* 0x002fc400078410ff */
[----:B------:R-:W4:Y:S01]  /*108e0*/  LDL.LU R24, [R1+0x1a4] ;  /* 0x0001a40001187983 */ /* 0x000f220000300800 */
[----:B------:R-:W-:Y:S02]  /*108f0*/  ISETP.LT.AND P4, PT, R22, c[0x0][0x17c], !P0 ;  /* 0x00005f0016007a0c */ /* 0x000fe40004781270 */
[-C--:B------:R-:W-:Y:S01]  /*10900*/  LEA.HI.X.SX32 R5, R6, R3.reuse, 0x2, P2 ;  /* 0x0000000306057211 */ /* 0x080fe200010f16ff */
[----:B------:R-:W-:Y:S01]  /*10910*/  IMAD R6, R25, c[0x0][0x198], R0 ;  /* 0x0000660019067a24 */ /* 0x000fe200078e0200 */
[----:B------:R-:W-:Y:S01]  /*10920*/  ISETP.LT.AND P5, PT, R20, c[0x0][0x17c], !P0 ;  /* 0x00005f0014007a0c */ /* 0x000fe200047a1270 */
[----:B------:R1:W-:Y:S01]  /*10930*/  @P3 STG.E [R16.64], R50 ;  /* 0x0000003210003986 */ /* 0x0003e2000c101908 */
[-C--:B---3--:R-:W-:Y:S02]  /*10940*/  LEA R8, P2, R0, R2.reuse, 0x2 ;  /* 0x0000000200087211 */ /* 0x088fe400078410ff */
[----:B------:R-:W-:Y:S01]  /*10950*/  LEA R12, P3, R6, R2, 0x2 ;  /* 0x00000002060c7211 */ /* 0x000fe200078610ff */
[----:B------:R-:W3:Y:S01]  /*10960*/  LDL.LU R20, [R1+0x1a0] ;  /* 0x0001a00001147983 */ /* 0x000ee20000300800 */
[----:B------:R-:W-:-:S02]  /*10970*/  LEA.HI.X.SX32 R9, R0, R3, 0x2, P2 ;  /* 0x0000000300097211 */ /* 0x000fc400010f16ff */
[----:B------:R-:W-:Y:S01]  /*10980*/  LEA.HI.X.SX32 R13, R6, R3, 0x2, P3 ;  /* 0x00000003060d7211 */ /* 0x000fe200018f16ff */
[----:B------:R1:W-:Y:S01]  /*10990*/  @P6 STG.E [R4.64], R54 ;  /* 0x0000003604006986 */ /* 0x0003e2000c101908 */
[----:B------:R-:W-:-:S03]  /*109a0*/  ISETP.LT.AND P3, PT, R10, c[0x0][0x17c], !P0 ;  /* 0x00005f000a007a0c */ /* 0x000fc60004761270 */
[----:B------:R1:W-:Y:S04]  /*109b0*/  @P1 STG.E [R8.64], R62 ;  /* 0x0000003e08001986 */ /* 0x0003e8000c101908 */
[----:B------:R-:W3:Y:S04]  /*109c0*/  LDL.LU R22, [R1+0x19c] ;  /* 0x00019c0001167983 */ /* 0x000ee80000300800 */
[----:B------:R1:W-:Y:S04]  /*109d0*/  @P4 STG.E [R12.64], R58 ;  /* 0x0000003a0c004986 */ /* 0x0003e8000c101908 */
[----:B------:R-:W3:Y:S01]  /*109e0*/  LDL.LU R10, [R1+0x198] ;  /* 0x00019800010a7983 */ /* 0x000ee20000300800 */
[----:B--2---:R-:W-:-:S03]  /*109f0*/  ISETP.LT.AND P4, PT, R18, c[0x0][0x17c], !P0 ;  /* 0x00005f0012007a0c */ /* 0x004fc60004781270 */
[----:B------:R-:W2:Y:S01]  /*10a00*/  LDL.LU R18, [R1+0x194] ;  /* 0x0001940001127983 */ /* 0x000ea20000300800 */
[----:B------:R-:W-:-:S04]  /*10a10*/  IMAD R0, R25, c[0x0][0x198], R6 ;  /* 0x0000660019007a24 */ /* 0x000fc800078e0206 */
[----:B------:R-:W-:Y:S01]  /*10a20*/  IMAD R6, R25, c[0x0][0x198], R0 ;  /* 0x0000660019067a24 */ /* 0x000fe200078e0200 */
[----:B-1----:R-:W-:-:S04]  /*10a30*/  LEA R16, P1, R0, R2, 0x2 ;  /* 0x0000000200107211 */ /* 0x002fc800078210ff */
[----:B------:R-:W-:Y:S02]  /*10a40*/  LEA.HI.X.SX32 R17, R0, R3, 0x2, P1 ;  /* 0x0000000300117211 */ /* 0x000fe400008f16ff */
[----:B------:R-:W-:-:S04]  /*10a50*/  LEA R4, P1, R6, R2, 0x2 ;  /* 0x0000000206047211 */ /* 0x000fc800078210ff */
[----:B------:R-:W-:Y:S01]  /*10a60*/  LEA.HI.X.SX32 R5, R6, R3, 0x2, P1 ;  /* 0x0000000306057211 */ /* 0x000fe200008f16ff */
[----:B------:R-:W-:Y:S01]  /*10a70*/  IMAD R0, R25, c[0x0][0x198], R6 ;  /* 0x0000660019007a24 */ /* 0x000fe200078e0206 */
[----:B------:R-:W-:Y:S01]  /*10a80*/  ISETP.LT.AND P2, PT, R21, c[0x0][0x17c], !P0 ;  /* 0x00005f0015007a0c */ /* 0x000fe20004741270 */
[----:B------:R1:W-:Y:S01]  /*10a90*/  @P5 STG.E [R16.64], R66 ;  /* 0x0000004210005986 */ /* 0x0003e2000c101908 */
[----:B----4-:R-:W-:-:S03]  /*10aa0*/  ISETP.LT.AND P1, PT, R14, c[0x0][0x17c], !P0 ;  /* 0x00005f000e007a0c */ /* 0x010fc60004721270 */
[----:B------:R-:W4:Y:S01]  /*10ab0*/  LDL.LU R14, [R1+0x190] ;  /* 0x00019000010e7983 */ /* 0x000f220000300800 */
[----:B------:R-:W-:Y:S01]  /*10ac0*/  LEA R8, P5, R0, R2, 0x2 ;  /* 0x0000000200087211 */ /* 0x000fe200078a10ff */
[----:B------:R-:W-:-:S06]  /*10ad0*/  IMAD R6, R25, c[0x0][0x198], R0 ;  /* 0x0000660019067a24 */ /* 0x000fcc00078e0200 */
[----:B------:R3:W-:Y:S01]  /*10ae0*/  @P2 STG.E [R4.64], R15 ;  /* 0x0000000f04002986 */ /* 0x0007e2000c101908 */
[-C--:B------:R-:W-:Y:S01]  /*10af0*/  LEA.HI.X.SX32 R9, R0, R3.reuse, 0x2, P5 ;  /* 0x0000000300097211 */ /* 0x080fe200028f16ff */
[C---:B------:R-:W-:Y:S01]  /*10b00*/  IMAD R0, R25.reuse, c[0x0][0x198], R6 ;  /* 0x0000660019007a24 */ /* 0x040fe200078e0206 */
[CC--:B------:R-:W-:Y:S01]  /*10b10*/  LEA R12, P5, R6.reuse, R2.reuse, 0x2 ;  /* 0x00000002060c7211 */ /* 0x0c0fe200078a10ff */
[----:B------:R-:W4:Y:S03]  /*10b20*/  LDL.LU R21, [R1+0x18c] ;  /* 0x00018c0001157983 */ /* 0x000f260000300800 */
[----:B------:R-:W-:Y:S01]  /*10b30*/  LEA.HI.X.SX32 R13, R6, R3, 0x2, P5 ;  /* 0x00000003060d7211 */ /* 0x000fe200028f16ff */
[----:B------:R3:W-:Y:S01]  /*10b40*/  @P3 STG.E [R8.64], R11 ;  /* 0x0000000b08003986 */ /* 0x0007e2000c101908 */
[----:B-1----:R-:W-:Y:S01]  /*10b50*/  LEA R16, P3, R0, R2, 0x2 ;  /* 0x0000000200107211 */ /* 0x002fe200078610ff */
[----:B------:R-:W-:-:S03]  /*10b60*/  IMAD R6, R25, c[0x0][0x198], R0 ;  /* 0x0000660019067a24 */ /* 0x000fc600078e0200 */
[----:B------:R-:W-:Y:S01]  /*10b70*/  LEA.HI.X.SX32 R17, R0, R3, 0x2, P3 ;  /* 0x0000000300117211 */ /* 0x000fe200018f16ff */
[----:B------:R-:W-:Y:S01]  /*10b80*/  IMAD R0, R25, c[0x0][0x198], R6 ;  /* 0x0000660019007a24 */ /* 0x000fe200078e0206 */
[----:B------:R1:W-:Y:S01]  /*10b90*/  @P4 STG.E [R12.64], R19 ;  /* 0x000000130c004986 */ /* 0x0003e2000c101908 */
[----:B---3--:R-:W-:-:S03]  /*10ba0*/  ISETP.LT.AND P5, PT, R20, c[0x0][0x17c], !P0 ;  /* 0x00005f0014007a0c */ /* 0x008fc600047a1270 */
[----:B------:R-:W3:Y:S04]  /*10bb0*/  LDL.LU R20, [R1+0x188] ;  /* 0x0001880001147983 */ /* 0x000ee80000300800 */
[----:B------:R-:W3:Y:S04]  /*10bc0*/  LDL.LU R15, [R1+0x184] ;  /* 0x00018400010f7983 */ /* 0x000ee80000300800 */
[----:B------:R2:W-:Y:S01]  /*10bd0*/  @P1 STG.E [R16.64], R23 ;  /* 0x0000001710001986 */ /* 0x0005e2000c101908 */
[----:B------:R-:W-:-:S03]  /*10be0*/  LEA R8, P1, R0, R2, 0x2 ;  /* 0x0000000200087211 */ /* 0x000fc600078210ff */
[----:B-1----:R-:W3:Y:S01]  /*10bf0*/  LDL.LU R19, [R1+0x180] ;  /* 0x0001800001137983 */ /* 0x002ee20000300800 */
[----:B------:R-:W-:Y:S02]  /*10c00*/  LEA.HI.X.SX32 R9, R0, R3, 0x2, P1 ;  /* 0x0000000300097211 */ /* 0x000fe400008f16ff */
[----:B--2---:R-:W-:Y:S02]  /*10c10*/  ISETP.LT.AND P1, PT, R18, c[0x0][0x17c], !P0 ;  /* 0x00005f0012007a0c */ /* 0x004fe40004721270 */
[----:B------:R-:W2:Y:S04]  /*10c20*/  LDL.LU R18, [R1+0x17c] ;  /* 0x00017c0001127983 */ /* 0x000ea80000300800 */
[----:B------:R-:W2:Y:S01]  /*10c30*/  LDL.LU R17, [R1+0x178] ;  /* 0x0001780001117983 */ /* 0x000ea20000300800 */
[----:B------:R-:W-:-:S02]  /*10c40*/  ISETP.LT.AND P2, PT, R24, c[0x0][0x17c], !P0 ;  /* 0x00005f0018007a0c */ /* 0x000fc40004741270 */
[----:B------:R-:W-:-:S04]  /*10c50*/  LEA R4, P4, R6, R2, 0x2 ;  /* 0x0000000206047211 */ /* 0x000fc800078810ff */
[----:B------:R-:W-:Y:S01]  /*10c60*/  LEA.HI.X.SX32 R5, R6, R3, 0x2, P4 ;  /* 0x0000000306057211 */ /* 0x000fe200020f16ff */
[----:B------:R-:W-:Y:S01]  /*10c70*/  IMAD R6, R25, c[0x0][0x198], R0 ;  /* 0x0000660019067a24 */ /* 0x000fe200078e0200 */
[----:B------:R-:W-:-:S03]  /*10c80*/  ISETP.LT.AND P4, PT, R10, c[0x0][0x17c], !P0 ;  /* 0x00005f000a007a0c */ /* 0x000fc60004781270 */
[C---:B------:R-:W-:Y:S02]  /*10c90*/  IMAD R0, R25.reuse, c[0x0][0x198], R6 ;  /* 0x0000660019007a24 */ /* 0x040fe400078e0206 */
[----:B------:R1:W-:Y:S01]  /*10ca0*/  @P2 STG.E [R4.64], R7 ;  /* 0x0000000704002986 */ /* 0x0003e2000c101908 */
[-C--:B------:R-:W-:Y:S02]  /*10cb0*/  LEA R10, P2, R6, R2.reuse, 0x2 ;  /* 0x00000002060a7211 */ /* 0x080fe400078410ff */
[----:B------:R-:W-:Y:S02]  /*10cc0*/  ISETP.LT.AND P3, PT, R22, c[0x0][0x17c], !P0 ;  /* 0x00005f0016007a0c */ /* 0x000fe40004761270 */
[-C--:B------:R-:W-:Y:S02]  /*10cd0*/  LEA.HI.X.SX32 R11, R6, R3.reuse, 0x2, P2 ;  /* 0x00000003060b7211 */ /* 0x080fe400010f16ff */
[----:B------:R-:W-:Y:S02]  /*10ce0*/  LEA R12, P6, R0, R2, 0x2 ;  /* 0x00000002000c7211 */ /* 0x000fe400078c10ff */
[----:B----4-:R-:W-:Y:S01]  /*10cf0*/  ISETP.LT.AND P2, PT, R14, c[0x0][0x17c], !P0 ;  /* 0x00005f000e007a0c */ /* 0x010fe20004741270 */
[----:B------:R-:W-:Y:S01]  /*10d00*/  IMAD R14, R25, c[0x0][0x198], R0 ;  /* 0x00006600190e7a24 */ /* 0x000fe200078e0200 */
[----:B------:R-:W-:-:S03]  /*10d10*/  LEA.HI.X.SX32 R13, R0, R3, 0x2, P6 ;  /* 0x00000003000d7211 */ /* 0x000fc600030f16ff */
[C---:B------:R-:W-:Y:S01]  /*10d20*/  IMAD R0, R25.reuse, c[0x0][0x198], R14 ;  /* 0x0000660019007a24 */ /* 0x040fe200078e020e */
[----:B------:R4:W-:Y:S04]  /*10d30*/  @P5 STG.E [R8.64], R27 ;  /* 0x0000001b08005986 */ /* 0x0009e8000c101908 */
[-C--:B------:R-:W-:Y:S01]  /*10d40*/  LEA R6, P6, R0, R2.reuse, 0x2 ;  /* 0x0000000200067211 */ /* 0x080fe200078c10ff */
[----:B------:R3:W-:Y:S01]  /*10d50*/  @P3 STG.E [R10.64], R31 ;  /* 0x0000001f0a003986 */ /* 0x0007e2000c101908 */
[----:B-1----:R-:W-:Y:S02]  /*10d60*/  LEA R4, P3, R14, R2, 0x2 ;  /* 0x000000020e047211 */ /* 0x002fe400078610ff */
[-C--:B------:R-:W-:Y:S01]  /*10d70*/  LEA.HI.X.SX32 R7, R0, R3.reuse, 0x2, P6 ;  /* 0x0000000300077211 */ /* 0x080fe200030f16ff */
[----:B----4-:R-:W-:Y:S01]  /*10d80*/  IMAD R9, R25, c[0x0][0x198], R0 ;  /* 0x0000660019097a24 */ /* 0x010fe200078e0200 */
[----:B------:R-:W-:-:S03]  /*10d90*/  LEA.HI.X.SX32 R5, R14, R3, 0x2, P3 ;  /* 0x000000030e057211 */ /* 0x000fc600018f16ff */
[C---:B------:R-:W-:Y:S01]  /*10da0*/  IMAD R0, R25.reuse, c[0x0][0x198], R9 ;  /* 0x0000660019007a24 */ /* 0x040fe200078e0209 */
[----:B------:R-:W-:Y:S03]  /*10db0*/  @P4 STG.E [R12.64], R35 ;  /* 0x000000230c004986 */ /* 0x000fe6000c101908 */
[----:B------:R-:W-:Y:S01]  /*10dc0*/  IMAD R14, R25, c[0x0][0x198], R0 ;  /* 0x00006600190e7a24 */ /* 0x000fe200078e0200 */
[----:B------:R1:W-:Y:S01]  /*10dd0*/  @P1 STG.E [R4.64], R43 ;  /* 0x0000002b04001986 */ /* 0x0003e2000c101908 */
[-C--:B------:R-:W-:Y:S02]  /*10de0*/  LEA R8, P1, R9, R2.reuse, 0x2 ;  /* 0x0000000209087211 */ /* 0x080fe400078210ff */
[----:B---3--:R-:W-:Y:S01]  /*10df0*/  ISETP.LT.AND P3, PT, R15, c[0x0][0x17c], !P0 ;  /* 0x00005f000f007a0c */ /* 0x008fe20004761270 */
[----:B------:R-:W-:Y:S01]  /*10e00*/  IMAD R15, R25, c[0x0][0x198], R14 ;  /* 0x00006600190f7a24 */ /* 0x000fe200078e020e */
[----:B------:R3:W-:Y:S01]  /*10e10*/  @P2 STG.E [R6.64], R39 ;  /* 0x0000002706002986 */ /* 0x0007e2000c101908 */
[----:B------:R-:W-:-:S02]  /*10e20*/  LEA R10, P2, R0, R2, 0x2 ;  /* 0x00000002000a7211 */ /* 0x000fc400078410ff */
[-C--:B------:R-:W-:Y:S02]  /*10e30*/  LEA.HI.X.SX32 R9, R9, R3.reuse, 0x2, P1 ;  /* 0x0000000309097211 */ /* 0x080fe400008f16ff */
[----:B------:R-:W-:Y:S02]  /*10e40*/  ISETP.LT.AND P5, PT, R21, c[0x0][0x17c], !P0 ;  /* 0x00005f0015007a0c */ /* 0x000fe400047a1270 */
[-C--:B-1----:R-:W-:Y:S02]  /*10e50*/  LEA R4, P1, R15, R2.reuse, 0x2 ;  /* 0x000000020f047211 */ /* 0x082fe400078210ff */
[----:B------:R-:W-:Y:S01]  /*10e60*/  ISETP.LT.AND P4, PT, R20, c[0x0][0x17c], !P0 ;  /* 0x00005f0014007a0c */ /* 0x000fe20004781270 */
[----:B------:R-:W-:Y:S01]  /*10e70*/  IMAD R16, R25, c[0x0][0x198], R15 ;  /* 0x0000660019107a24 */ /* 0x000fe200078e020f */
[----:B------:R-:W-:Y:S02]  /*10e80*/  LEA.HI.X.SX32 R11, R0, R3, 0x2, P2 ;  /* 0x00000003000b7211 */ /* 0x000fe400010f16ff */
[----:B------:R-:W-:-:S02]  /*10e90*/  LEA R12, P6, R14, R2, 0x2 ;  /* 0x000000020e0c7211 */ /* 0x000fc400078c10ff */
[----:B------:R-:W-:Y:S02]  /*10ea0*/  ISETP.LT.AND P2, PT, R19, c[0x0][0x17c], !P0 ;  /* 0x00005f0013007a0c */ /* 0x000fe40004741270 */
[-C--:B------:R-:W-:Y:S02]  /*10eb0*/  LEA.HI.X.SX32 R5, R15, R3.reuse, 0x2, P1 ;  /* 0x000000030f057211 */ /* 0x080fe400008f16ff */
[-C--:B------:R-:W-:Y:S02]  /*10ec0*/  LEA.HI.X.SX32 R13, R14, R3.reuse, 0x2, P6 ;  /* 0x000000030e0d7211 */ /* 0x080fe400030f16ff */
[C---:B---3--:R-:W-:Y:S01]  /*10ed0*/  LEA R6, P6, R16.reuse, R2, 0x2 ;  /* 0x0000000210067211 */ /* 0x048fe200078c10ff */
[----:B------:R-:W-:Y:S01]  /*10ee0*/  IMAD R0, R25, c[0x0][0x198], R16 ;  /* 0x0000660019007a24 */ /* 0x000fe200078e0210 */
[----:B------:R1:W-:Y:S02]  /*10ef0*/  @P5 STG.E [R8.64], R47 ;  /* 0x0000002f08005986 */ /* 0x0003e4000c101908 */
[----:B------:R-:W-:-:S02]  /*10f00*/  LEA.HI.X.SX32 R7, R16, R3, 0x2, P6 ;  /* 0x0000000310077211 */ /* 0x000fc400030f16ff */
[----:B------:R1:W-:Y:S01]  /*10f10*/  @P4 STG.E [R10.64], R51 ;  /* 0x000000330a004986 */ /* 0x0003e2000c101908 */
[----:B------:R-:W-:-:S03]  /*10f20*/  LEA R2, P6, R0, R2, 0x2 ;  /* 0x0000000200027211 */ /* 0x000fc600078c10ff */
[----:B------:R1:W-:Y:S04]  /*10f30*/  @P3 STG.E [R12.64], R55 ;  /* 0x000000370c003986 */ /* 0x0003e8000c101908 */
[----:B------:R1:W-:Y:S01]  /*10f40*/  @P2 STG.E [R4.64], R63 ;  /* 0x0000003f04002986 */ /* 0x0003e2000c101908 */
[----:B------:R-:W-:Y:S02]  /*10f50*/  LEA.HI.X.SX32 R3, R0, R3, 0x2, P6 ;  /* 0x0000000300037211 */ /* 0x000fe400030f16ff */
[----:B--2---:R-:W-:Y:S02]  /*10f60*/  ISETP.LT.AND P1, PT, R18, c[0x0][0x17c], !P0 ;  /* 0x00005f0012007a0c */ /* 0x004fe40004721270 */
[----:B------:R-:W-:-:S11]  /*10f70*/  ISETP.LT.AND P0, PT, R17, c[0x0][0x17c], !P0 ;  /* 0x00005f0011007a0c */ /* 0x000fd60004701270 */
[----:B------:R1:W-:Y:S02]  /*10f80*/  @P1 STG.E [R6.64], R59 ;  /* 0x0000003b06001986 */ /* 0x0003e4000c101908 */
[----:B------:R-:W-:Y:S05]  /*10f90*/  @!P0 EXIT ;  /* 0x000000000000894d */ /* 0x000fea0003800000 */
[----:B------:R-:W-:Y:S01]  /*10fa0*/  STG.E [R2.64], R67 ;  /* 0x0000004302007986 */ /* 0x000fe2000c101908 */
[----:B------:R-:W-:Y:S05]  /*10fb0*/  EXIT ;  /* 0x000000000000794d */ /* 0x000fea0003800000 */
.L_x_3:
[----:B------:R-:W-:-:S00]  /*10fc0*/  BRA `(.L_x_3) ;  /* 0xfffffff000007947 */ /* 0x000fc0000383ffff */
[----:B------:R-:W-:-:S00]  /*10fd0*/  NOP ;  /* 0x0000000000007918 */ /* 0x000fc00000000000 */
        /* <DEDUP_REMOVED lines=10> */
.L_x_4:


//--------------------- .nv.shared.matmul_kernel  --------------------------
	.section	.nv.shared.matmul_kernel,"aw",@nobits
	.sectionflags	@""
	.align	16
